//
// Generated by NVIDIA NVVM Compiler
//
// Compiler Build ID: CL-36424714
// Cuda compilation tools, release 13.0, V13.0.88
// Based on NVVM 20.0.0
//

.version 9.0
.target sm_100
.address_size 64

	// .globl	_Z10lbm_kernelPdS_S_S_S_S_S_
.func  (.param .align 16 .b8 func_retval0[16]) __internal_trig_reduction_slowpathd
(
	.param .b64 __internal_trig_reduction_slowpathd_param_0
)
;
.const .align 4 .u32 num_cylinders = 2;
.const .align 4 .b8 particle_num_nodes[8] = {36, 0, 0, 0, 36};
.const .align 8 .b8 particle_radius[16] = {0, 0, 0, 0, 0, 0, 32, 64, 0, 0, 0, 0, 0, 0, 32, 64};
.const .align 8 .b8 particle_stiffness[16] = {154, 153, 153, 153, 153, 153, 185, 63, 154, 153, 153, 153, 153, 153, 185, 63};
.const .align 8 .b8 particle_center_x[16] = {0, 0, 0, 0, 0, 0, 52, 64, 0, 0, 0, 0, 0, 0, 73, 64};
.const .align 8 .b8 particle_center_y[16] = {0, 0, 0, 0, 0, 0, 52, 64, 0, 0, 0, 0, 0, 0, 52, 64};
.global .align 8 .b8 pop_eq[72];
.global .align 8 .b8 weight[72] = {28, 199, 113, 28, 199, 113, 220, 63, 28, 199, 113, 28, 199, 113, 188, 63, 28, 199, 113, 28, 199, 113, 188, 63, 28, 199, 113, 28, 199, 113, 188, 63, 28, 199, 113, 28, 199, 113, 188, 63, 28, 199, 113, 28, 199, 113, 156, 63, 28, 199, 113, 28, 199, 113, 156, 63, 28, 199, 113, 28, 199, 113, 156, 63, 28, 199, 113, 28, 199, 113, 156, 63};
.global .align 8 .u64 pop;
.global .align 8 .u64 pop_old;
.global .align 8 .u64 density;
.global .align 8 .u64 velocity_x;
.global .align 8 .u64 velocity_y;
.global .align 8 .u64 force_x;
.global .align 8 .u64 force_y;
.global .align 8 .b8 __cudart_i2opi_d[144] = {8, 93, 141, 31, 177, 95, 251, 107, 234, 146, 82, 138, 247, 57, 7, 61, 123, 241, 229, 235, 199, 186, 39, 117, 45, 234, 95, 158, 102, 63, 70, 79, 183, 9, 203, 39, 207, 126, 54, 109, 31, 109, 10, 90, 139, 17, 47, 239, 15, 152, 5, 222, 255, 151, 248, 31, 59, 40, 249, 189, 139, 95, 132, 156, 244, 57, 83, 131, 57, 214, 145, 57, 65, 126, 95, 180, 38, 112, 156, 233, 132, 68, 187, 46, 245, 53, 130, 232, 62, 167, 41, 177, 28, 235, 29, 254, 28, 146, 209, 9, 234, 46, 73, 6, 224, 210, 77, 66, 58, 110, 36, 183, 97, 197, 187, 222, 171, 99, 81, 254, 65, 144, 67, 60, 153, 149, 98, 219, 192, 221, 52, 245, 209, 87, 39, 252, 41, 21, 68, 78, 110, 131, 249, 162};
.global .align 16 .b8 __cudart_sin_cos_coeffs[128] = {70, 210, 176, 44, 241, 229, 90, 190, 146, 227, 172, 105, 227, 29, 199, 62, 161, 98, 219, 25, 160, 1, 42, 191, 24, 8, 17, 17, 17, 17, 129, 63, 84, 85, 85, 85, 85, 85, 197, 191, 0, 0, 0, 0, 0, 0, 0, 0, 0, 0, 0, 0, 0, 0, 0, 0, 100, 129, 253, 32, 131, 255, 168, 189, 40, 133, 239, 193, 167, 238, 33, 62, 217, 230, 6, 142, 79, 126, 146, 190, 233, 188, 221, 25, 160, 1, 250, 62, 71, 93, 193, 22, 108, 193, 86, 191, 81, 85, 85, 85, 85, 85, 165, 63, 0, 0, 0, 0, 0, 0, 224, 191, 0, 0, 0, 0, 0, 0, 240, 63};

.visible .entry _Z10lbm_kernelPdS_S_S_S_S_S_(
	.param .u64 .ptr .align 1 _Z10lbm_kernelPdS_S_S_S_S_S__param_0,
	.param .u64 .ptr .align 1 _Z10lbm_kernelPdS_S_S_S_S_S__param_1,
	.param .u64 .ptr .align 1 _Z10lbm_kernelPdS_S_S_S_S_S__param_2,
	.param .u64 .ptr .align 1 _Z10lbm_kernelPdS_S_S_S_S_S__param_3,
	.param .u64 .ptr .align 1 _Z10lbm_kernelPdS_S_S_S_S_S__param_4,
	.param .u64 .ptr .align 1 _Z10lbm_kernelPdS_S_S_S_S_S__param_5,
	.param .u64 .ptr .align 1 _Z10lbm_kernelPdS_S_S_S_S_S__param_6
)
{
	.reg .pred 	%p<4>;
	.reg .b32 	%r<30>;
	.reg .b64 	%rd<30>;
	.reg .b64 	%fd<110>;

	ld.param.u64 	%rd2, [_Z10lbm_kernelPdS_S_S_S_S_S__param_1];
	ld.param.u64 	%rd4, [_Z10lbm_kernelPdS_S_S_S_S_S__param_3];
	ld.param.u64 	%rd5, [_Z10lbm_kernelPdS_S_S_S_S_S__param_4];
	ld.param.u64 	%rd6, [_Z10lbm_kernelPdS_S_S_S_S_S__param_5];
	ld.param.u64 	%rd7, [_Z10lbm_kernelPdS_S_S_S_S_S__param_6];
	mov.u32 	%r3, %ctaid.x;
	mov.u32 	%r4, %ntid.x;
	mov.u32 	%r5, %tid.x;
	mad.lo.s32 	%r1, %r3, %r4, %r5;
	mov.u32 	%r6, %ctaid.y;
	mov.u32 	%r7, %ntid.y;
	mov.u32 	%r8, %tid.y;
	mad.lo.s32 	%r2, %r6, %r7, %r8;
	setp.gt.s32 	%p1, %r1, 99;
	add.s32 	%r9, %r2, -1;
	setp.gt.u32 	%p2, %r9, 39;
	or.pred  	%p3, %p1, %p2;
	@%p3 bra 	$L__BB0_2;
	ld.param.u64 	%rd29, [_Z10lbm_kernelPdS_S_S_S_S_S__param_2];
	ld.param.u64 	%rd28, [_Z10lbm_kernelPdS_S_S_S_S_S__param_0];
	cvta.to.global.u64 	%rd8, %rd29;
	cvta.to.global.u64 	%rd9, %rd4;
	cvta.to.global.u64 	%rd10, %rd6;
	cvta.to.global.u64 	%rd11, %rd5;
	cvta.to.global.u64 	%rd12, %rd7;
	cvta.to.global.u64 	%rd13, %rd2;
	cvta.to.global.u64 	%rd14, %rd28;
	mad.lo.s32 	%r10, %r1, 42, %r2;
	mul.wide.s32 	%rd15, %r10, 8;
	add.s64 	%rd16, %rd8, %rd15;
	ld.global.f64 	%fd1, [%rd16];
	add.s64 	%rd17, %rd9, %rd15;
	ld.global.f64 	%fd2, [%rd17];
	add.s64 	%rd18, %rd10, %rd15;
	ld.global.f64 	%fd3, [%rd18];
	add.f64 	%fd4, %fd3, 0d3EE4F8B588E368F1;
	mul.f64 	%fd5, %fd4, 0d3FE199999999999A;
	div.rn.f64 	%fd6, %fd5, %fd1;
	add.f64 	%fd7, %fd2, %fd6;
	add.s64 	%rd19, %rd11, %rd15;
	ld.global.f64 	%fd8, [%rd19];
	add.s64 	%rd20, %rd12, %rd15;
	ld.global.f64 	%fd9, [%rd20];
	mul.f64 	%fd10, %fd9, 0d3FE199999999999A;
	div.rn.f64 	%fd11, %fd10, %fd1;
	add.f64 	%fd12, %fd8, %fd11;
	mul.f64 	%fd13, %fd1, 0d3FDC71C71C71C71C;
	mul.f64 	%fd14, %fd7, %fd7;
	mul.f64 	%fd15, %fd12, %fd12;
	add.f64 	%fd16, %fd14, %fd15;
	mul.f64 	%fd17, %fd16, 0d3FF8000000000000;
	mov.f64 	%fd18, 0d3FF0000000000000;
	sub.f64 	%fd19, %fd18, %fd17;
	mul.f64 	%fd20, %fd13, %fd19;
	st.global.f64 	[pop_eq], %fd20;
	mul.f64 	%fd21, %fd1, 0d3FBC71C71C71C71C;
	mul.f64 	%fd22, %fd7, 0d4008000000000000;
	add.f64 	%fd23, %fd22, 0d3FF0000000000000;
	fma.rn.f64 	%fd24, %fd14, 0d4012000000000000, %fd23;
	sub.f64 	%fd25, %fd24, %fd17;
	mul.f64 	%fd26, %fd21, %fd25;
	st.global.f64 	[pop_eq+8], %fd26;
	sub.f64 	%fd27, %fd18, %fd22;
	fma.rn.f64 	%fd28, %fd14, 0d4012000000000000, %fd27;
	sub.f64 	%fd29, %fd28, %fd17;
	mul.f64 	%fd30, %fd21, %fd29;
	st.global.f64 	[pop_eq+16], %fd30;
	mul.f64 	%fd31, %fd12, 0d4008000000000000;
	add.f64 	%fd32, %fd31, 0d3FF0000000000000;
	fma.rn.f64 	%fd33, %fd15, 0d4012000000000000, %fd32;
	sub.f64 	%fd34, %fd33, %fd17;
	mul.f64 	%fd35, %fd21, %fd34;
	st.global.f64 	[pop_eq+24], %fd35;
	sub.f64 	%fd36, %fd18, %fd31;
	fma.rn.f64 	%fd37, %fd15, 0d4012000000000000, %fd36;
	sub.f64 	%fd38, %fd37, %fd17;
	mul.f64 	%fd39, %fd21, %fd38;
	st.global.f64 	[pop_eq+32], %fd39;
	mul.f64 	%fd40, %fd1, 0d3F9C71C71C71C71C;
	add.f64 	%fd41, %fd7, %fd12;
	fma.rn.f64 	%fd42, %fd41, 0d4008000000000000, 0d3FF0000000000000;
	mul.f64 	%fd43, %fd41, %fd41;
	fma.rn.f64 	%fd44, %fd43, 0d4012000000000000, %fd42;
	sub.f64 	%fd45, %fd44, %fd17;
	mul.f64 	%fd46, %fd40, %fd45;
	st.global.f64 	[pop_eq+40], %fd46;
	neg.f64 	%fd47, %fd7;
	sub.f64 	%fd48, %fd47, %fd12;
	fma.rn.f64 	%fd49, %fd48, 0d4008000000000000, 0d3FF0000000000000;
	mul.f64 	%fd50, %fd48, %fd48;
	fma.rn.f64 	%fd51, %fd50, 0d4012000000000000, %fd49;
	sub.f64 	%fd52, %fd51, %fd17;
	mul.f64 	%fd53, %fd40, %fd52;
	st.global.f64 	[pop_eq+48], %fd53;
	sub.f64 	%fd54, %fd7, %fd12;
	fma.rn.f64 	%fd55, %fd54, 0d4008000000000000, 0d3FF0000000000000;
	mul.f64 	%fd56, %fd54, %fd54;
	fma.rn.f64 	%fd57, %fd56, 0d4012000000000000, %fd55;
	sub.f64 	%fd58, %fd57, %fd17;
	mul.f64 	%fd59, %fd40, %fd58;
	st.global.f64 	[pop_eq+56], %fd59;
	sub.f64 	%fd60, %fd12, %fd7;
	fma.rn.f64 	%fd61, %fd60, 0d4008000000000000, 0d3FF0000000000000;
	mul.f64 	%fd62, %fd60, %fd60;
	fma.rn.f64 	%fd63, %fd62, 0d4012000000000000, %fd61;
	sub.f64 	%fd64, %fd63, %fd17;
	mul.f64 	%fd65, %fd40, %fd64;
	st.global.f64 	[pop_eq+64], %fd65;
	mul.lo.s32 	%r11, %r10, 9;
	mul.wide.s32 	%rd21, %r11, 8;
	add.s64 	%rd22, %rd13, %rd21;
	ld.global.f64 	%fd66, [%rd22];
	mul.f64 	%fd67, %fd66, 0d3FEA2E8BA2E8BA2E;
	mul.f64 	%fd68, %fd20, 0d3FFD1745D1745D17;
	sub.f64 	%fd69, %fd68, %fd67;
	add.s64 	%rd23, %rd14, %rd21;
	st.global.f64 	[%rd23], %fd69;
	ld.global.f64 	%fd70, [%rd22+8];
	mul.f64 	%fd71, %fd70, 0d3FEA2E8BA2E8BA2E;
	ld.global.f64 	%fd72, [pop_eq+8];
	mul.f64 	%fd73, %fd72, 0d3FFD1745D1745D17;
	sub.f64 	%fd74, %fd73, %fd71;
	add.s32 	%r12, %r1, 1;
	mul.hi.s32 	%r13, %r12, 1374389535;
	shr.u32 	%r14, %r13, 31;
	shr.s32 	%r15, %r13, 5;
	add.s32 	%r16, %r15, %r14;
	mul.lo.s32 	%r17, %r16, 100;
	sub.s32 	%r18, %r12, %r17;
	mad.lo.s32 	%r19, %r18, 42, %r2;
	mul.lo.s32 	%r20, %r19, 9;
	mul.wide.s32 	%rd24, %r20, 8;
	add.s64 	%rd25, %rd14, %rd24;
	st.global.f64 	[%rd25+8], %fd74;
	ld.global.f64 	%fd75, [%rd22+16];
	mul.f64 	%fd76, %fd75, 0d3FEA2E8BA2E8BA2E;
	ld.global.f64 	%fd77, [pop_eq+16];
	mul.f64 	%fd78, %fd77, 0d3FFD1745D1745D17;
	sub.f64 	%fd79, %fd78, %fd76;
	add.s32 	%r21, %r1, 99;
	mul.hi.s32 	%r22, %r21, 1374389535;
	shr.u32 	%r23, %r22, 31;
	shr.s32 	%r24, %r22, 5;
	add.s32 	%r25, %r24, %r23;
	mul.lo.s32 	%r26, %r25, 100;
	sub.s32 	%r27, %r21, %r26;
	mad.lo.s32 	%r28, %r27, 42, %r2;
	mul.lo.s32 	%r29, %r28, 9;
	mul.wide.s32 	%rd26, %r29, 8;
	add.s64 	%rd27, %rd14, %rd26;
	st.global.f64 	[%rd27+16], %fd79;
	ld.global.f64 	%fd80, [%rd22+24];
	mul.f64 	%fd81, %fd80, 0d3FEA2E8BA2E8BA2E;
	ld.global.f64 	%fd82, [pop_eq+24];
	mul.f64 	%fd83, %fd82, 0d3FFD1745D1745D17;
	sub.f64 	%fd84, %fd83, %fd81;
	st.global.f64 	[%rd23+96], %fd84;
	ld.global.f64 	%fd85, [%rd22+32];
	mul.f64 	%fd86, %fd85, 0d3FEA2E8BA2E8BA2E;
	ld.global.f64 	%fd87, [pop_eq+32];
	mul.f64 	%fd88, %fd87, 0d3FFD1745D1745D17;
	sub.f64 	%fd89, %fd88, %fd86;
	st.global.f64 	[%rd23+-40], %fd89;
	ld.global.f64 	%fd90, [%rd22+40];
	mul.f64 	%fd91, %fd90, 0d3FEA2E8BA2E8BA2E;
	ld.global.f64 	%fd92, [pop_eq+40];
	mul.f64 	%fd93, %fd92, 0d3FFD1745D1745D17;
	sub.f64 	%fd94, %fd93, %fd91;
	st.global.f64 	[%rd25+112], %fd94;
	ld.global.f64 	%fd95, [%rd22+48];
	mul.f64 	%fd96, %fd95, 0d3FEA2E8BA2E8BA2E;
	ld.global.f64 	%fd97, [pop_eq+48];
	mul.f64 	%fd98, %fd97, 0d3FFD1745D1745D17;
	sub.f64 	%fd99, %fd98, %fd96;
	st.global.f64 	[%rd27+-24], %fd99;
	ld.global.f64 	%fd100, [%rd22+56];
	mul.f64 	%fd101, %fd100, 0d3FEA2E8BA2E8BA2E;
	ld.global.f64 	%fd102, [pop_eq+56];
	mul.f64 	%fd103, %fd102, 0d3FFD1745D1745D17;
	sub.f64 	%fd104, %fd103, %fd101;
	st.global.f64 	[%rd25+-16], %fd104;
	ld.global.f64 	%fd105, [%rd22+64];
	mul.f64 	%fd106, %fd105, 0d3FEA2E8BA2E8BA2E;
	ld.global.f64 	%fd107, [pop_eq+64];
	mul.f64 	%fd108, %fd107, 0d3FFD1745D1745D17;
	sub.f64 	%fd109, %fd108, %fd106;
	st.global.f64 	[%rd27+136], %fd109;
$L__BB0_2:
	ret;

}
	// .globl	_Z14momenta_kernelPdS_S_S_
.visible .entry _Z14momenta_kernelPdS_S_S_(
	.param .u64 .ptr .align 1 _Z14momenta_kernelPdS_S_S__param_0,
	.param .u64 .ptr .align 1 _Z14momenta_kernelPdS_S_S__param_1,
	.param .u64 .ptr .align 1 _Z14momenta_kernelPdS_S_S__param_2,
	.param .u64 .ptr .align 1 _Z14momenta_kernelPdS_S_S__param_3
)
{
	.reg .pred 	%p<4>;
	.reg .b32 	%r<12>;
	.reg .b64 	%rd<18>;
	.reg .b64 	%fd<43>;

	ld.param.u64 	%rd4, [_Z14momenta_kernelPdS_S_S__param_3];
	mov.u32 	%r3, %ctaid.x;
	mov.u32 	%r4, %ntid.x;
	mov.u32 	%r5, %tid.x;
	mad.lo.s32 	%r1, %r3, %r4, %r5;
	mov.u32 	%r6, %ctaid.y;
	mov.u32 	%r7, %ntid.y;
	mov.u32 	%r8, %tid.y;
	mad.lo.s32 	%r2, %r6, %r7, %r8;
	setp.gt.s32 	%p1, %r1, 99;
	add.s32 	%r9, %r2, -1;
	setp.gt.u32 	%p2, %r9, 39;
	or.pred  	%p3, %p1, %p2;
	@%p3 bra 	$L__BB1_2;
	ld.param.u64 	%rd17, [_Z14momenta_kernelPdS_S_S__param_2];
	ld.param.u64 	%rd16, [_Z14momenta_kernelPdS_S_S__param_1];
	ld.param.u64 	%rd15, [_Z14momenta_kernelPdS_S_S__param_0];
	cvta.to.global.u64 	%rd5, %rd15;
	cvta.to.global.u64 	%rd6, %rd16;
	cvta.to.global.u64 	%rd7, %rd17;
	cvta.to.global.u64 	%rd8, %rd4;
	mad.lo.s32 	%r10, %r1, 42, %r2;
	mul.lo.s32 	%r11, %r10, 9;
	mul.wide.s32 	%rd9, %r11, 8;
	add.s64 	%rd10, %rd5, %rd9;
	ld.global.f64 	%fd1, [%rd10];
	ld.global.f64 	%fd2, [%rd10+8];
	add.f64 	%fd3, %fd1, %fd2;
	ld.global.f64 	%fd4, [%rd10+16];
	add.f64 	%fd5, %fd3, %fd4;
	ld.global.f64 	%fd6, [%rd10+24];
	add.f64 	%fd7, %fd5, %fd6;
	ld.global.f64 	%fd8, [%rd10+32];
	add.f64 	%fd9, %fd7, %fd8;
	ld.global.f64 	%fd10, [%rd10+40];
	add.f64 	%fd11, %fd9, %fd10;
	ld.global.f64 	%fd12, [%rd10+48];
	add.f64 	%fd13, %fd11, %fd12;
	ld.global.f64 	%fd14, [%rd10+56];
	add.f64 	%fd15, %fd13, %fd14;
	ld.global.f64 	%fd16, [%rd10+64];
	add.f64 	%fd17, %fd15, %fd16;
	mul.wide.s32 	%rd11, %r10, 8;
	add.s64 	%rd12, %rd6, %rd11;
	st.global.f64 	[%rd12], %fd17;
	ld.global.f64 	%fd18, [%rd10+8];
	ld.global.f64 	%fd19, [%rd10+16];
	sub.f64 	%fd20, %fd18, %fd19;
	ld.global.f64 	%fd21, [%rd10+40];
	add.f64 	%fd22, %fd20, %fd21;
	ld.global.f64 	%fd23, [%rd10+48];
	sub.f64 	%fd24, %fd22, %fd23;
	ld.global.f64 	%fd25, [%rd10+56];
	add.f64 	%fd26, %fd24, %fd25;
	ld.global.f64 	%fd27, [%rd10+64];
	sub.f64 	%fd28, %fd26, %fd27;
	div.rn.f64 	%fd29, %fd28, %fd17;
	add.s64 	%rd13, %rd7, %rd11;
	st.global.f64 	[%rd13], %fd29;
	ld.global.f64 	%fd30, [%rd10+24];
	ld.global.f64 	%fd31, [%rd10+32];
	sub.f64 	%fd32, %fd30, %fd31;
	ld.global.f64 	%fd33, [%rd10+40];
	add.f64 	%fd34, %fd32, %fd33;
	ld.global.f64 	%fd35, [%rd10+48];
	sub.f64 	%fd36, %fd34, %fd35;
	ld.global.f64 	%fd37, [%rd10+56];
	sub.f64 	%fd38, %fd36, %fd37;
	ld.global.f64 	%fd39, [%rd10+64];
	add.f64 	%fd40, %fd38, %fd39;
	ld.global.f64 	%fd41, [%rd12];
	div.rn.f64 	%fd42, %fd40, %fd41;
	add.s64 	%rd14, %rd8, %rd11;
	st.global.f64 	[%rd14], %fd42;
$L__BB1_2:
	ret;

}
	// .globl	_Z30compute_particle_forces_kernelP15particle_struct
.visible .entry _Z30compute_particle_forces_kernelP15particle_struct(
	.param .u64 .ptr .align 1 _Z30compute_particle_forces_kernelP15particle_struct_param_0
)
{
	.reg .pred 	%p<6>;
	.reg .b32 	%r<19>;
	.reg .b64 	%rd<20>;
	.reg .b64 	%fd<21>;

	ld.param.u64 	%rd2, [_Z30compute_particle_forces_kernelP15particle_struct_param_0];
	mov.u32 	%r9, %ctaid.x;
	mov.u32 	%r10, %ntid.x;
	mov.u32 	%r11, %tid.x;
	mad.lo.s32 	%r1, %r9, %r10, %r11;
	ld.const.u32 	%r12, [num_cylinders];
	setp.ge.s32 	%p1, %r1, %r12;
	@%p1 bra 	$L__BB2_7;
	cvta.to.global.u64 	%rd3, %rd2;
	mul.wide.s32 	%rd4, %r1, 96;
	add.s64 	%rd1, %rd3, %rd4;
	ld.global.u32 	%r17, [%rd1];
	setp.lt.s32 	%p2, %r17, 1;
	@%p2 bra 	$L__BB2_4;
	mov.b32 	%r16, 0;
$L__BB2_3:
	ld.global.u64 	%rd5, [%rd1+88];
	cvta.to.global.u64 	%rd6, %rd5;
	mul.wide.u32 	%rd7, %r16, 64;
	add.s64 	%rd8, %rd6, %rd7;
	mov.b64 	%rd9, 0;
	st.global.u64 	[%rd8+48], %rd9;
	ld.global.u64 	%rd10, [%rd1+88];
	cvta.to.global.u64 	%rd11, %rd10;
	add.s64 	%rd12, %rd11, %rd7;
	st.global.u64 	[%rd12+56], %rd9;
	add.s32 	%r16, %r16, 1;
	ld.global.u32 	%r17, [%rd1];
	setp.lt.s32 	%p3, %r16, %r17;
	@%p3 bra 	$L__BB2_3;
$L__BB2_4:
	setp.lt.s32 	%p4, %r17, 1;
	@%p4 bra 	$L__BB2_7;
	ld.global.f64 	%fd2, [%rd1+8];
	cvt.rn.f64.s32 	%fd3, %r17;
	mul.f64 	%fd4, %fd2, 0d401921FB54442D18;
	div.rn.f64 	%fd1, %fd4, %fd3;
	mov.b32 	%r18, 0;
$L__BB2_6:
	ld.global.f64 	%fd5, [%rd1+16];
	ld.global.u64 	%rd13, [%rd1+88];
	cvta.to.global.u64 	%rd14, %rd13;
	mul.wide.u32 	%rd15, %r18, 64;
	add.s64 	%rd16, %rd14, %rd15;
	ld.global.f64 	%fd6, [%rd16];
	ld.global.f64 	%fd7, [%rd16+16];
	sub.f64 	%fd8, %fd6, %fd7;
	mul.f64 	%fd9, %fd8, %fd5;
	mul.f64 	%fd10, %fd1, %fd9;
	ld.global.f64 	%fd11, [%rd16+48];
	sub.f64 	%fd12, %fd11, %fd10;
	st.global.f64 	[%rd16+48], %fd12;
	ld.global.f64 	%fd13, [%rd1+16];
	ld.global.u64 	%rd17, [%rd1+88];
	cvta.to.global.u64 	%rd18, %rd17;
	add.s64 	%rd19, %rd18, %rd15;
	ld.global.f64 	%fd14, [%rd19+8];
	ld.global.f64 	%fd15, [%rd19+24];
	sub.f64 	%fd16, %fd14, %fd15;
	mul.f64 	%fd17, %fd16, %fd13;
	mul.f64 	%fd18, %fd1, %fd17;
	ld.global.f64 	%fd19, [%rd19+56];
	sub.f64 	%fd20, %fd19, %fd18;
	st.global.f64 	[%rd19+56], %fd20;
	add.s32 	%r18, %r18, 1;
	ld.global.u32 	%r15, [%rd1];
	setp.lt.s32 	%p5, %r18, %r15;
	@%p5 bra 	$L__BB2_6;
$L__BB2_7:
	ret;

}
	// .globl	_Z13spread_kernelP15particle_structPdS1_
.visible .entry _Z13spread_kernelP15particle_structPdS1_(
	.param .u64 .ptr .align 1 _Z13spread_kernelP15particle_structPdS1__param_0,
	.param .u64 .ptr .align 1 _Z13spread_kernelP15particle_structPdS1__param_1,
	.param .u64 .ptr .align 1 _Z13spread_kernelP15particle_structPdS1__param_2
)
{
	.reg .pred 	%p<9>;
	.reg .b16 	%rs<9>;
	.reg .b32 	%r<38>;
	.reg .b64 	%rd<47>;
	.reg .b64 	%fd<79>;

	ld.param.u64 	%rd5, [_Z13spread_kernelP15particle_structPdS1__param_1];
	ld.param.u64 	%rd6, [_Z13spread_kernelP15particle_structPdS1__param_2];
	cvta.to.global.u64 	%rd1, %rd6;
	cvta.to.global.u64 	%rd2, %rd5;
	mov.u32 	%r8, %ctaid.x;
	mov.u32 	%r9, %ntid.x;
	mov.u32 	%r10, %tid.x;
	mad.lo.s32 	%r1, %r8, %r9, %r10;
	mov.u32 	%r11, %ctaid.y;
	mov.u32 	%r12, %ntid.y;
	mov.u32 	%r13, %tid.y;
	mad.lo.s32 	%r2, %r11, %r12, %r13;
	setp.gt.s32 	%p1, %r1, 99;
	add.s32 	%r14, %r2, -1;
	setp.gt.u32 	%p2, %r14, 39;
	or.pred  	%p3, %p1, %p2;
	@%p3 bra 	$L__BB3_7;
	mad.lo.s32 	%r15, %r1, 42, %r2;
	mul.wide.s32 	%rd7, %r15, 8;
	add.s64 	%rd8, %rd2, %rd7;
	mov.b64 	%rd9, 0;
	st.global.u64 	[%rd8], %rd9;
	add.s64 	%rd10, %rd1, %rd7;
	st.global.u64 	[%rd10], %rd9;
	ld.const.u32 	%r3, [num_cylinders];
	setp.lt.s32 	%p4, %r3, 1;
	@%p4 bra 	$L__BB3_7;
	mov.b32 	%r36, 0;
$L__BB3_3:
	ld.param.u64 	%rd45, [_Z13spread_kernelP15particle_structPdS1__param_0];
	cvta.to.global.u64 	%rd11, %rd45;
	mul.wide.u32 	%rd12, %r36, 96;
	add.s64 	%rd3, %rd11, %rd12;
	ld.global.u32 	%r17, [%rd3];
	setp.lt.s32 	%p5, %r17, 1;
	@%p5 bra 	$L__BB3_6;
	mov.b32 	%r37, 0;
$L__BB3_5:
	ld.param.u64 	%rd46, [_Z13spread_kernelP15particle_structPdS1__param_1];
	ld.global.u64 	%rd13, [%rd3+88];
	cvta.to.global.u64 	%rd14, %rd13;
	mul.wide.u32 	%rd15, %r37, 64;
	add.s64 	%rd16, %rd14, %rd15;
	ld.global.f64 	%fd1, [%rd16];
	add.f64 	%fd2, %fd1, 0dBFE0000000000000;
	add.f64 	%fd3, %fd2, 0d4059000000000000;
	cvt.rzi.s32.f64 	%r19, %fd3;
	mul.hi.s32 	%r21, %r19, 1374389535;
	shr.u32 	%r22, %r21, 31;
	shr.s32 	%r23, %r21, 5;
	add.s32 	%r24, %r23, %r22;
	mul.lo.s32 	%r25, %r24, 100;
	sub.s32 	%r26, %r19, %r25;
	ld.global.f64 	%fd4, [%rd16+8];
	add.f64 	%fd5, %fd4, 0d3FE0000000000000;
	cvt.rzi.s32.f64 	%r27, %fd5;
	cvt.rn.f64.s32 	%fd6, %r26;
	add.s32 	%r28, %r26, 100;
	setp.lt.s32 	%p6, %r26, 0;
	selp.b32 	%r29, %r28, %r26, %p6;
	sub.f64 	%fd7, %fd2, %fd6;
	cvt.rn.f64.s32 	%fd8, %r27;
	sub.f64 	%fd9, %fd5, %fd8;
	abs.f64 	%fd10, %fd7;
	mov.f64 	%fd11, 0d3FF0000000000000;
	sub.f64 	%fd12, %fd11, %fd10;
	abs.f64 	%fd13, %fd9;
	sub.f64 	%fd14, %fd11, %fd13;
	mad.lo.s32 	%r30, %r29, 42, %r27;
	ld.global.f64 	%fd15, [%rd16+48];
	mul.f64 	%fd16, %fd15, %fd12;
	cvta.to.global.u64 	%rd17, %rd46;
	mul.wide.s32 	%rd18, %r30, 8;
	add.s64 	%rd19, %rd17, %rd18;
	ld.global.f64 	%fd17, [%rd19];
	fma.rn.f64 	%fd18, %fd16, %fd14, %fd17;
	st.global.f64 	[%rd19], %fd18;
	ld.global.u64 	%rd20, [%rd3+88];
	cvta.to.global.u64 	%rd21, %rd20;
	add.s64 	%rd22, %rd21, %rd15;
	ld.global.f64 	%fd19, [%rd22+56];
	mul.f64 	%fd20, %fd12, %fd19;
	add.s64 	%rd23, %rd1, %rd18;
	ld.global.f64 	%fd21, [%rd23];
	fma.rn.f64 	%fd22, %fd14, %fd20, %fd21;
	st.global.f64 	[%rd23], %fd22;
	add.s32 	%r31, %r27, 1;
	ld.global.u64 	%rd24, [%rd3+88];
	cvta.to.global.u64 	%rd25, %rd24;
	add.s64 	%rd26, %rd25, %rd15;
	ld.global.f64 	%fd23, [%rd26];
	add.f64 	%fd24, %fd23, 0dBFE0000000000000;
	sub.f64 	%fd25, %fd24, %fd6;
	ld.global.f64 	%fd26, [%rd26+8];
	add.f64 	%fd27, %fd26, 0d3FE0000000000000;
	cvt.rn.f64.s32 	%fd28, %r31;
	sub.f64 	%fd29, %fd27, %fd28;
	abs.f64 	%fd30, %fd25;
	sub.f64 	%fd31, %fd11, %fd30;
	abs.f64 	%fd32, %fd29;
	sub.f64 	%fd33, %fd11, %fd32;
	ld.global.f64 	%fd34, [%rd26+48];
	mul.f64 	%fd35, %fd34, %fd31;
	ld.global.f64 	%fd36, [%rd19+8];
	fma.rn.f64 	%fd37, %fd35, %fd33, %fd36;
	st.global.f64 	[%rd19+8], %fd37;
	ld.global.u64 	%rd27, [%rd3+88];
	cvta.to.global.u64 	%rd28, %rd27;
	add.s64 	%rd29, %rd28, %rd15;
	ld.global.f64 	%fd38, [%rd29+56];
	mul.f64 	%fd39, %fd31, %fd38;
	ld.global.f64 	%fd40, [%rd23+8];
	fma.rn.f64 	%fd41, %fd33, %fd39, %fd40;
	st.global.f64 	[%rd23+8], %fd41;
	add.s32 	%r32, %r26, 1;
	cvt.rn.f64.s32 	%fd42, %r32;
	cvt.u16.u32 	%rs1, %r26;
	add.s16 	%rs2, %rs1, 101;
	and.b16  	%rs3, %rs2, 255;
	mul.lo.s16 	%rs4, %rs3, 41;
	shr.u16 	%rs5, %rs4, 12;
	mul.lo.s16 	%rs6, %rs5, 100;
	sub.s16 	%rs7, %rs2, %rs6;
	and.b16  	%rs8, %rs7, 255;
	mul.wide.u16 	%r33, %rs8, 42;
	ld.global.u64 	%rd30, [%rd3+88];
	cvta.to.global.u64 	%rd31, %rd30;
	add.s64 	%rd32, %rd31, %rd15;
	ld.global.f64 	%fd43, [%rd32];
	add.f64 	%fd44, %fd43, 0dBFE0000000000000;
	sub.f64 	%fd45, %fd44, %fd42;
	ld.global.f64 	%fd46, [%rd32+8];
	add.f64 	%fd47, %fd46, 0d3FE0000000000000;
	sub.f64 	%fd48, %fd47, %fd8;
	abs.f64 	%fd49, %fd45;
	sub.f64 	%fd50, %fd11, %fd49;
	abs.f64 	%fd51, %fd48;
	sub.f64 	%fd52, %fd11, %fd51;
	add.s32 	%r34, %r27, %r33;
	ld.global.f64 	%fd53, [%rd32+48];
	mul.f64 	%fd54, %fd53, %fd50;
	mul.wide.s32 	%rd33, %r34, 8;
	add.s64 	%rd34, %rd17, %rd33;
	ld.global.f64 	%fd55, [%rd34];
	fma.rn.f64 	%fd56, %fd54, %fd52, %fd55;
	st.global.f64 	[%rd34], %fd56;
	ld.global.u64 	%rd35, [%rd3+88];
	cvta.to.global.u64 	%rd36, %rd35;
	add.s64 	%rd37, %rd36, %rd15;
	ld.global.f64 	%fd57, [%rd37+56];
	mul.f64 	%fd58, %fd50, %fd57;
	add.s64 	%rd38, %rd1, %rd33;
	ld.global.f64 	%fd59, [%rd38];
	fma.rn.f64 	%fd60, %fd52, %fd58, %fd59;
	st.global.f64 	[%rd38], %fd60;
	ld.global.u64 	%rd39, [%rd3+88];
	cvta.to.global.u64 	%rd40, %rd39;
	add.s64 	%rd41, %rd40, %rd15;
	ld.global.f64 	%fd61, [%rd41];
	add.f64 	%fd62, %fd61, 0dBFE0000000000000;
	sub.f64 	%fd63, %fd62, %fd42;
	ld.global.f64 	%fd64, [%rd41+8];
	add.f64 	%fd65, %fd64, 0d3FE0000000000000;
	sub.f64 	%fd66, %fd65, %fd28;
	abs.f64 	%fd67, %fd63;
	sub.f64 	%fd68, %fd11, %fd67;
	abs.f64 	%fd69, %fd66;
	sub.f64 	%fd70, %fd11, %fd69;
	ld.global.f64 	%fd71, [%rd41+48];
	mul.f64 	%fd72, %fd71, %fd68;
	ld.global.f64 	%fd73, [%rd34+8];
	fma.rn.f64 	%fd74, %fd72, %fd70, %fd73;
	st.global.f64 	[%rd34+8], %fd74;
	ld.global.u64 	%rd42, [%rd3+88];
	cvta.to.global.u64 	%rd43, %rd42;
	add.s64 	%rd44, %rd43, %rd15;
	ld.global.f64 	%fd75, [%rd44+56];
	mul.f64 	%fd76, %fd68, %fd75;
	ld.global.f64 	%fd77, [%rd38+8];
	fma.rn.f64 	%fd78, %fd70, %fd76, %fd77;
	st.global.f64 	[%rd38+8], %fd78;
	add.s32 	%r37, %r37, 1;
	ld.global.u32 	%r35, [%rd3];
	setp.lt.s32 	%p7, %r37, %r35;
	@%p7 bra 	$L__BB3_5;
$L__BB3_6:
	add.s32 	%r36, %r36, 1;
	setp.ne.s32 	%p8, %r36, %r3;
	@%p8 bra 	$L__BB3_3;
$L__BB3_7:
	ret;

}
	// .globl	_Z18interpolate_kernelP15particle_structPdS1_S1_S1_S1_
.visible .entry _Z18interpolate_kernelP15particle_structPdS1_S1_S1_S1_(
	.param .u64 .ptr .align 1 _Z18interpolate_kernelP15particle_structPdS1_S1_S1_S1__param_0,
	.param .u64 .ptr .align 1 _Z18interpolate_kernelP15particle_structPdS1_S1_S1_S1__param_1,
	.param .u64 .ptr .align 1 _Z18interpolate_kernelP15particle_structPdS1_S1_S1_S1__param_2,
	.param .u64 .ptr .align 1 _Z18interpolate_kernelP15particle_structPdS1_S1_S1_S1__param_3,
	.param .u64 .ptr .align 1 _Z18interpolate_kernelP15particle_structPdS1_S1_S1_S1__param_4,
	.param .u64 .ptr .align 1 _Z18interpolate_kernelP15particle_structPdS1_S1_S1_S1__param_5
)
{
	.reg .pred 	%p<5>;
	.reg .b16 	%rs<9>;
	.reg .b32 	%r<28>;
	.reg .b64 	%rd<62>;
	.reg .b64 	%fd<123>;

	ld.param.u64 	%rd4, [_Z18interpolate_kernelP15particle_structPdS1_S1_S1_S1__param_0];
	ld.param.u64 	%rd5, [_Z18interpolate_kernelP15particle_structPdS1_S1_S1_S1__param_1];
	ld.param.u64 	%rd7, [_Z18interpolate_kernelP15particle_structPdS1_S1_S1_S1__param_3];
	mov.u32 	%r4, %ctaid.x;
	mov.u32 	%r5, %ntid.x;
	mov.u32 	%r6, %tid.x;
	mad.lo.s32 	%r1, %r4, %r5, %r6;
	ld.const.u32 	%r7, [num_cylinders];
	setp.ge.s32 	%p1, %r1, %r7;
	@%p1 bra 	$L__BB4_4;
	cvta.to.global.u64 	%rd10, %rd4;
	mul.wide.s32 	%rd11, %r1, 96;
	add.s64 	%rd1, %rd10, %rd11;
	ld.global.u32 	%r8, [%rd1];
	setp.lt.s32 	%p2, %r8, 1;
	@%p2 bra 	$L__BB4_4;
	cvta.to.global.u64 	%rd2, %rd7;
	cvta.to.global.u64 	%rd3, %rd5;
	mov.b32 	%r27, 0;
$L__BB4_3:
	ld.param.u64 	%rd61, [_Z18interpolate_kernelP15particle_structPdS1_S1_S1_S1__param_5];
	ld.param.u64 	%rd60, [_Z18interpolate_kernelP15particle_structPdS1_S1_S1_S1__param_4];
	ld.param.u64 	%rd59, [_Z18interpolate_kernelP15particle_structPdS1_S1_S1_S1__param_2];
	ld.global.u64 	%rd12, [%rd1+88];
	cvta.to.global.u64 	%rd13, %rd12;
	mul.wide.u32 	%rd14, %r27, 64;
	add.s64 	%rd15, %rd13, %rd14;
	mov.b64 	%rd16, 0;
	st.global.u64 	[%rd15+32], %rd16;
	ld.global.u64 	%rd17, [%rd1+88];
	cvta.to.global.u64 	%rd18, %rd17;
	add.s64 	%rd19, %rd18, %rd14;
	st.global.u64 	[%rd19+40], %rd16;
	ld.global.u64 	%rd20, [%rd1+88];
	cvta.to.global.u64 	%rd21, %rd20;
	add.s64 	%rd22, %rd21, %rd14;
	ld.global.f64 	%fd1, [%rd22];
	add.f64 	%fd2, %fd1, 0dBFE0000000000000;
	add.f64 	%fd3, %fd2, 0d4059000000000000;
	cvt.rzi.s32.f64 	%r10, %fd3;
	mul.hi.s32 	%r12, %r10, 1374389535;
	shr.u32 	%r13, %r12, 31;
	shr.s32 	%r14, %r12, 5;
	add.s32 	%r15, %r14, %r13;
	mul.lo.s32 	%r16, %r15, 100;
	sub.s32 	%r17, %r10, %r16;
	ld.global.f64 	%fd4, [%rd22+8];
	add.f64 	%fd5, %fd4, 0d3FE0000000000000;
	cvt.rzi.s32.f64 	%r18, %fd5;
	cvt.rn.f64.s32 	%fd6, %r17;
	add.s32 	%r19, %r17, 100;
	setp.lt.s32 	%p3, %r17, 0;
	selp.b32 	%r20, %r19, %r17, %p3;
	sub.f64 	%fd7, %fd2, %fd6;
	cvt.rn.f64.s32 	%fd8, %r18;
	sub.f64 	%fd9, %fd5, %fd8;
	abs.f64 	%fd10, %fd7;
	mov.f64 	%fd11, 0d3FF0000000000000;
	sub.f64 	%fd12, %fd11, %fd10;
	abs.f64 	%fd13, %fd9;
	sub.f64 	%fd14, %fd11, %fd13;
	mad.lo.s32 	%r21, %r20, 42, %r18;
	cvta.to.global.u64 	%rd23, %rd59;
	mul.wide.s32 	%rd24, %r21, 8;
	add.s64 	%rd25, %rd23, %rd24;
	ld.global.f64 	%fd15, [%rd25];
	cvta.to.global.u64 	%rd26, %rd60;
	add.s64 	%rd27, %rd26, %rd24;
	ld.global.f64 	%fd16, [%rd27];
	add.f64 	%fd17, %fd16, 0d3EE4F8B588E368F1;
	mul.f64 	%fd18, %fd17, 0d3FE0000000000000;
	add.s64 	%rd28, %rd3, %rd24;
	ld.global.f64 	%fd19, [%rd28];
	div.rn.f64 	%fd20, %fd18, %fd19;
	add.f64 	%fd21, %fd15, %fd20;
	mul.f64 	%fd22, %fd12, %fd21;
	ld.global.f64 	%fd23, [%rd22+32];
	fma.rn.f64 	%fd24, %fd14, %fd22, %fd23;
	st.global.f64 	[%rd22+32], %fd24;
	add.s64 	%rd29, %rd2, %rd24;
	ld.global.f64 	%fd25, [%rd29];
	cvta.to.global.u64 	%rd30, %rd61;
	add.s64 	%rd31, %rd30, %rd24;
	ld.global.f64 	%fd26, [%rd31];
	mul.f64 	%fd27, %fd26, 0d3FE0000000000000;
	ld.global.f64 	%fd28, [%rd28];
	div.rn.f64 	%fd29, %fd27, %fd28;
	add.f64 	%fd30, %fd25, %fd29;
	mul.f64 	%fd31, %fd12, %fd30;
	ld.global.u64 	%rd32, [%rd1+88];
	cvta.to.global.u64 	%rd33, %rd32;
	add.s64 	%rd34, %rd33, %rd14;
	ld.global.f64 	%fd32, [%rd34+40];
	fma.rn.f64 	%fd33, %fd14, %fd31, %fd32;
	st.global.f64 	[%rd34+40], %fd33;
	add.s32 	%r22, %r18, 1;
	ld.global.u64 	%rd35, [%rd1+88];
	cvta.to.global.u64 	%rd36, %rd35;
	add.s64 	%rd37, %rd36, %rd14;
	ld.global.f64 	%fd34, [%rd37];
	add.f64 	%fd35, %fd34, 0dBFE0000000000000;
	sub.f64 	%fd36, %fd35, %fd6;
	ld.global.f64 	%fd37, [%rd37+8];
	add.f64 	%fd38, %fd37, 0d3FE0000000000000;
	cvt.rn.f64.s32 	%fd39, %r22;
	sub.f64 	%fd40, %fd38, %fd39;
	abs.f64 	%fd41, %fd36;
	sub.f64 	%fd42, %fd11, %fd41;
	abs.f64 	%fd43, %fd40;
	sub.f64 	%fd44, %fd11, %fd43;
	ld.global.f64 	%fd45, [%rd25+8];
	ld.global.f64 	%fd46, [%rd27+8];
	add.f64 	%fd47, %fd46, 0d3EE4F8B588E368F1;
	mul.f64 	%fd48, %fd47, 0d3FE0000000000000;
	ld.global.f64 	%fd49, [%rd28+8];
	div.rn.f64 	%fd50, %fd48, %fd49;
	add.f64 	%fd51, %fd45, %fd50;
	mul.f64 	%fd52, %fd42, %fd51;
	ld.global.f64 	%fd53, [%rd37+32];
	fma.rn.f64 	%fd54, %fd44, %fd52, %fd53;
	st.global.f64 	[%rd37+32], %fd54;
	ld.global.f64 	%fd55, [%rd29+8];
	ld.global.f64 	%fd56, [%rd31+8];
	mul.f64 	%fd57, %fd56, 0d3FE0000000000000;
	ld.global.f64 	%fd58, [%rd28+8];
	div.rn.f64 	%fd59, %fd57, %fd58;
	add.f64 	%fd60, %fd55, %fd59;
	mul.f64 	%fd61, %fd42, %fd60;
	ld.global.u64 	%rd38, [%rd1+88];
	cvta.to.global.u64 	%rd39, %rd38;
	add.s64 	%rd40, %rd39, %rd14;
	ld.global.f64 	%fd62, [%rd40+40];
	fma.rn.f64 	%fd63, %fd44, %fd61, %fd62;
	st.global.f64 	[%rd40+40], %fd63;
	add.s32 	%r23, %r17, 1;
	cvt.rn.f64.s32 	%fd64, %r23;
	cvt.u16.u32 	%rs1, %r17;
	add.s16 	%rs2, %rs1, 101;
	and.b16  	%rs3, %rs2, 255;
	mul.lo.s16 	%rs4, %rs3, 41;
	shr.u16 	%rs5, %rs4, 12;
	mul.lo.s16 	%rs6, %rs5, 100;
	sub.s16 	%rs7, %rs2, %rs6;
	and.b16  	%rs8, %rs7, 255;
	mul.wide.u16 	%r24, %rs8, 42;
	ld.global.u64 	%rd41, [%rd1+88];
	cvta.to.global.u64 	%rd42, %rd41;
	add.s64 	%rd43, %rd42, %rd14;
	ld.global.f64 	%fd65, [%rd43];
	add.f64 	%fd66, %fd65, 0dBFE0000000000000;
	sub.f64 	%fd67, %fd66, %fd64;
	ld.global.f64 	%fd68, [%rd43+8];
	add.f64 	%fd69, %fd68, 0d3FE0000000000000;
	sub.f64 	%fd70, %fd69, %fd8;
	abs.f64 	%fd71, %fd67;
	sub.f64 	%fd72, %fd11, %fd71;
	abs.f64 	%fd73, %fd70;
	sub.f64 	%fd74, %fd11, %fd73;
	add.s32 	%r25, %r18, %r24;
	mul.wide.s32 	%rd44, %r25, 8;
	add.s64 	%rd45, %rd23, %rd44;
	ld.global.f64 	%fd75, [%rd45];
	add.s64 	%rd46, %rd26, %rd44;
	ld.global.f64 	%fd76, [%rd46];
	add.f64 	%fd77, %fd76, 0d3EE4F8B588E368F1;
	mul.f64 	%fd78, %fd77, 0d3FE0000000000000;
	add.s64 	%rd47, %rd3, %rd44;
	ld.global.f64 	%fd79, [%rd47];
	div.rn.f64 	%fd80, %fd78, %fd79;
	add.f64 	%fd81, %fd75, %fd80;
	mul.f64 	%fd82, %fd72, %fd81;
	ld.global.f64 	%fd83, [%rd43+32];
	fma.rn.f64 	%fd84, %fd74, %fd82, %fd83;
	st.global.f64 	[%rd43+32], %fd84;
	add.s64 	%rd48, %rd2, %rd44;
	ld.global.f64 	%fd85, [%rd48];
	add.s64 	%rd49, %rd30, %rd44;
	ld.global.f64 	%fd86, [%rd49];
	mul.f64 	%fd87, %fd86, 0d3FE0000000000000;
	ld.global.f64 	%fd88, [%rd47];
	div.rn.f64 	%fd89, %fd87, %fd88;
	add.f64 	%fd90, %fd85, %fd89;
	mul.f64 	%fd91, %fd72, %fd90;
	ld.global.u64 	%rd50, [%rd1+88];
	cvta.to.global.u64 	%rd51, %rd50;
	add.s64 	%rd52, %rd51, %rd14;
	ld.global.f64 	%fd92, [%rd52+40];
	fma.rn.f64 	%fd93, %fd74, %fd91, %fd92;
	st.global.f64 	[%rd52+40], %fd93;
	ld.global.u64 	%rd53, [%rd1+88];
	cvta.to.global.u64 	%rd54, %rd53;
	add.s64 	%rd55, %rd54, %rd14;
	ld.global.f64 	%fd94, [%rd55];
	add.f64 	%fd95, %fd94, 0dBFE0000000000000;
	sub.f64 	%fd96, %fd95, %fd64;
	ld.global.f64 	%fd97, [%rd55+8];
	add.f64 	%fd98, %fd97, 0d3FE0000000000000;
	sub.f64 	%fd99, %fd98, %fd39;
	abs.f64 	%fd100, %fd96;
	sub.f64 	%fd101, %fd11, %fd100;
	abs.f64 	%fd102, %fd99;
	sub.f64 	%fd103, %fd11, %fd102;
	ld.global.f64 	%fd104, [%rd45+8];
	ld.global.f64 	%fd105, [%rd46+8];
	add.f64 	%fd106, %fd105, 0d3EE4F8B588E368F1;
	mul.f64 	%fd107, %fd106, 0d3FE0000000000000;
	ld.global.f64 	%fd108, [%rd47+8];
	div.rn.f64 	%fd109, %fd107, %fd108;
	add.f64 	%fd110, %fd104, %fd109;
	mul.f64 	%fd111, %fd101, %fd110;
	ld.global.f64 	%fd112, [%rd55+32];
	fma.rn.f64 	%fd113, %fd103, %fd111, %fd112;
	st.global.f64 	[%rd55+32], %fd113;
	ld.global.f64 	%fd114, [%rd48+8];
	ld.global.f64 	%fd115, [%rd49+8];
	mul.f64 	%fd116, %fd115, 0d3FE0000000000000;
	ld.global.f64 	%fd117, [%rd47+8];
	div.rn.f64 	%fd118, %fd116, %fd117;
	add.f64 	%fd119, %fd114, %fd118;
	mul.f64 	%fd120, %fd101, %fd119;
	ld.global.u64 	%rd56, [%rd1+88];
	cvta.to.global.u64 	%rd57, %rd56;
	add.s64 	%rd58, %rd57, %rd14;
	ld.global.f64 	%fd121, [%rd58+40];
	fma.rn.f64 	%fd122, %fd103, %fd120, %fd121;
	st.global.f64 	[%rd58+40], %fd122;
	add.s32 	%r27, %r27, 1;
	ld.global.u32 	%r26, [%rd1];
	setp.lt.s32 	%p4, %r27, %r26;
	@%p4 bra 	$L__BB4_3;
$L__BB4_4:
	ret;

}
	// .globl	_Z31update_particle_position_kernelP15particle_struct
.visible .entry _Z31update_particle_position_kernelP15particle_struct(
	.param .u64 .ptr .align 1 _Z31update_particle_position_kernelP15particle_struct_param_0
)
{
	.reg .pred 	%p<14>;
	.reg .b32 	%r<22>;
	.reg .b64 	%rd<26>;
	.reg .b64 	%fd<25>;

	ld.param.u64 	%rd5, [_Z31update_particle_position_kernelP15particle_struct_param_0];
	mov.u32 	%r9, %ctaid.x;
	mov.u32 	%r10, %ntid.x;
	mov.u32 	%r11, %tid.x;
	mad.lo.s32 	%r1, %r9, %r10, %r11;
	ld.const.u32 	%r12, [num_cylinders];
	setp.ge.s32 	%p3, %r1, %r12;
	@%p3 bra 	$L__BB5_13;
	cvta.to.global.u64 	%rd6, %rd5;
	mul.wide.s32 	%rd7, %r1, 96;
	add.s64 	%rd1, %rd6, %rd7;
	mov.b64 	%rd8, 0;
	st.global.u64 	[%rd1+24], %rd8;
	st.global.u64 	[%rd1+32], %rd8;
	ld.global.u32 	%r13, [%rd1];
	setp.lt.s32 	%p5, %r13, 1;
	mov.f64 	%fd24, 0d0000000000000000;
	mov.pred 	%p13, 0;
	@%p5 bra 	$L__BB5_5;
	ld.global.u64 	%rd25, [%rd1+88];
	mov.b32 	%r19, 0;
$L__BB5_3:
	cvta.to.global.u64 	%rd9, %rd25;
	mul.wide.u32 	%rd10, %r19, 64;
	add.s64 	%rd11, %rd9, %rd10;
	ld.global.f64 	%fd4, [%rd11+32];
	ld.global.f64 	%fd5, [%rd11];
	add.f64 	%fd6, %fd4, %fd5;
	st.global.f64 	[%rd11], %fd6;
	ld.global.u64 	%rd12, [%rd1+88];
	cvta.to.global.u64 	%rd13, %rd12;
	add.s64 	%rd14, %rd13, %rd10;
	ld.global.f64 	%fd7, [%rd14+40];
	ld.global.f64 	%fd8, [%rd14+8];
	add.f64 	%fd9, %fd7, %fd8;
	st.global.f64 	[%rd14+8], %fd9;
	ld.global.u64 	%rd25, [%rd1+88];
	cvta.to.global.u64 	%rd15, %rd25;
	add.s64 	%rd16, %rd15, %rd10;
	ld.global.f64 	%fd10, [%rd16];
	ld.global.u32 	%r3, [%rd1];
	cvt.rn.f64.s32 	%fd11, %r3;
	div.rn.f64 	%fd12, %fd10, %fd11;
	ld.global.f64 	%fd13, [%rd1+24];
	add.f64 	%fd24, %fd13, %fd12;
	st.global.f64 	[%rd1+24], %fd24;
	ld.global.f64 	%fd14, [%rd16+8];
	div.rn.f64 	%fd15, %fd14, %fd11;
	ld.global.f64 	%fd16, [%rd1+32];
	add.f64 	%fd17, %fd16, %fd15;
	st.global.f64 	[%rd1+32], %fd17;
	add.s32 	%r19, %r19, 1;
	setp.lt.s32 	%p6, %r19, %r3;
	@%p6 bra 	$L__BB5_3;
	setp.gt.s32 	%p13, %r3, 0;
$L__BB5_5:
	setp.geu.f64 	%p7, %fd24, 0d0000000000000000;
	@%p7 bra 	$L__BB5_9;
	add.f64 	%fd21, %fd24, 0d4059000000000000;
	st.global.f64 	[%rd1+24], %fd21;
	not.pred 	%p11, %p13;
	@%p11 bra 	$L__BB5_13;
	mov.b32 	%r20, 0;
$L__BB5_8:
	ld.global.u64 	%rd21, [%rd1+88];
	cvta.to.global.u64 	%rd22, %rd21;
	mul.wide.u32 	%rd23, %r20, 64;
	add.s64 	%rd24, %rd22, %rd23;
	ld.global.f64 	%fd22, [%rd24];
	add.f64 	%fd23, %fd22, 0d4059000000000000;
	st.global.f64 	[%rd24], %fd23;
	add.s32 	%r20, %r20, 1;
	ld.global.u32 	%r18, [%rd1];
	setp.lt.s32 	%p12, %r20, %r18;
	@%p12 bra 	$L__BB5_8;
	bra.uni 	$L__BB5_13;
$L__BB5_9:
	setp.ltu.f64 	%p8, %fd24, 0d4059000000000000;
	@%p8 bra 	$L__BB5_13;
	add.f64 	%fd18, %fd24, 0dC059000000000000;
	st.global.f64 	[%rd1+24], %fd18;
	not.pred 	%p9, %p13;
	@%p9 bra 	$L__BB5_13;
	mov.b32 	%r21, 0;
$L__BB5_12:
	ld.global.u64 	%rd17, [%rd1+88];
	cvta.to.global.u64 	%rd18, %rd17;
	mul.wide.u32 	%rd19, %r21, 64;
	add.s64 	%rd20, %rd18, %rd19;
	ld.global.f64 	%fd19, [%rd20];
	add.f64 	%fd20, %fd19, 0dC059000000000000;
	st.global.f64 	[%rd20], %fd20;
	add.s32 	%r21, %r21, 1;
	ld.global.u32 	%r16, [%rd1];
	setp.lt.s32 	%p10, %r21, %r16;
	@%p10 bra 	$L__BB5_12;
$L__BB5_13:
	ret;

}
	// .globl	_Z29initialize_populations_kernelPdS_S_S_S_
.visible .entry _Z29initialize_populations_kernelPdS_S_S_S_(
	.param .u64 .ptr .align 1 _Z29initialize_populations_kernelPdS_S_S_S__param_0,
	.param .u64 .ptr .align 1 _Z29initialize_populations_kernelPdS_S_S_S__param_1,
	.param .u64 .ptr .align 1 _Z29initialize_populations_kernelPdS_S_S_S__param_2,
	.param .u64 .ptr .align 1 _Z29initialize_populations_kernelPdS_S_S_S__param_3,
	.param .u64 .ptr .align 1 _Z29initialize_populations_kernelPdS_S_S_S__param_4
)
{
	.reg .pred 	%p<3>;
	.reg .b32 	%r<13>;
	.reg .b64 	%rd<19>;
	.reg .b64 	%fd<66>;

	ld.param.u64 	%rd2, [_Z29initialize_populations_kernelPdS_S_S_S__param_1];
	ld.param.u64 	%rd3, [_Z29initialize_populations_kernelPdS_S_S_S__param_2];
	ld.param.u64 	%rd4, [_Z29initialize_populations_kernelPdS_S_S_S__param_3];
	ld.param.u64 	%rd5, [_Z29initialize_populations_kernelPdS_S_S_S__param_4];
	mov.u32 	%r2, %ctaid.x;
	mov.u32 	%r3, %ntid.x;
	mov.u32 	%r4, %tid.x;
	mad.lo.s32 	%r1, %r2, %r3, %r4;
	setp.gt.s32 	%p1, %r1, 4199;
	@%p1 bra 	$L__BB6_3;
	mul.hi.s32 	%r5, %r1, 818089009;
	shr.u32 	%r6, %r5, 31;
	shr.s32 	%r7, %r5, 3;
	add.s32 	%r8, %r7, %r6;
	mul.lo.s32 	%r9, %r8, 42;
	not.b32 	%r10, %r9;
	add.s32 	%r11, %r10, %r1;
	setp.gt.u32 	%p2, %r11, 39;
	@%p2 bra 	$L__BB6_3;
	ld.param.u64 	%rd18, [_Z29initialize_populations_kernelPdS_S_S_S__param_0];
	cvta.to.global.u64 	%rd6, %rd3;
	mul.wide.s32 	%rd7, %r1, 8;
	add.s64 	%rd8, %rd6, %rd7;
	ld.global.f64 	%fd1, [%rd8];
	cvta.to.global.u64 	%rd9, %rd4;
	add.s64 	%rd10, %rd9, %rd7;
	ld.global.f64 	%fd2, [%rd10];
	cvta.to.global.u64 	%rd11, %rd5;
	add.s64 	%rd12, %rd11, %rd7;
	ld.global.f64 	%fd3, [%rd12];
	mul.f64 	%fd4, %fd1, 0d3FDC71C71C71C71C;
	mul.f64 	%fd5, %fd2, %fd2;
	mul.f64 	%fd6, %fd3, %fd3;
	add.f64 	%fd7, %fd5, %fd6;
	mul.f64 	%fd8, %fd7, 0d3FF8000000000000;
	mov.f64 	%fd9, 0d3FF0000000000000;
	sub.f64 	%fd10, %fd9, %fd8;
	mul.f64 	%fd11, %fd4, %fd10;
	st.global.f64 	[pop_eq], %fd11;
	mul.f64 	%fd12, %fd1, 0d3FBC71C71C71C71C;
	mul.f64 	%fd13, %fd2, 0d4008000000000000;
	add.f64 	%fd14, %fd13, 0d3FF0000000000000;
	fma.rn.f64 	%fd15, %fd5, 0d4012000000000000, %fd14;
	sub.f64 	%fd16, %fd15, %fd8;
	mul.f64 	%fd17, %fd12, %fd16;
	st.global.f64 	[pop_eq+8], %fd17;
	sub.f64 	%fd18, %fd9, %fd13;
	fma.rn.f64 	%fd19, %fd5, 0d4012000000000000, %fd18;
	sub.f64 	%fd20, %fd19, %fd8;
	mul.f64 	%fd21, %fd12, %fd20;
	st.global.f64 	[pop_eq+16], %fd21;
	mul.f64 	%fd22, %fd3, 0d4008000000000000;
	add.f64 	%fd23, %fd22, 0d3FF0000000000000;
	fma.rn.f64 	%fd24, %fd6, 0d4012000000000000, %fd23;
	sub.f64 	%fd25, %fd24, %fd8;
	mul.f64 	%fd26, %fd12, %fd25;
	st.global.f64 	[pop_eq+24], %fd26;
	sub.f64 	%fd27, %fd9, %fd22;
	fma.rn.f64 	%fd28, %fd6, 0d4012000000000000, %fd27;
	sub.f64 	%fd29, %fd28, %fd8;
	mul.f64 	%fd30, %fd12, %fd29;
	st.global.f64 	[pop_eq+32], %fd30;
	mul.f64 	%fd31, %fd1, 0d3F9C71C71C71C71C;
	add.f64 	%fd32, %fd2, %fd3;
	fma.rn.f64 	%fd33, %fd32, 0d4008000000000000, 0d3FF0000000000000;
	mul.f64 	%fd34, %fd32, %fd32;
	fma.rn.f64 	%fd35, %fd34, 0d4012000000000000, %fd33;
	sub.f64 	%fd36, %fd35, %fd8;
	mul.f64 	%fd37, %fd31, %fd36;
	st.global.f64 	[pop_eq+40], %fd37;
	neg.f64 	%fd38, %fd2;
	sub.f64 	%fd39, %fd38, %fd3;
	fma.rn.f64 	%fd40, %fd39, 0d4008000000000000, 0d3FF0000000000000;
	mul.f64 	%fd41, %fd39, %fd39;
	fma.rn.f64 	%fd42, %fd41, 0d4012000000000000, %fd40;
	sub.f64 	%fd43, %fd42, %fd8;
	mul.f64 	%fd44, %fd31, %fd43;
	st.global.f64 	[pop_eq+48], %fd44;
	sub.f64 	%fd45, %fd2, %fd3;
	fma.rn.f64 	%fd46, %fd45, 0d4008000000000000, 0d3FF0000000000000;
	mul.f64 	%fd47, %fd45, %fd45;
	fma.rn.f64 	%fd48, %fd47, 0d4012000000000000, %fd46;
	sub.f64 	%fd49, %fd48, %fd8;
	mul.f64 	%fd50, %fd31, %fd49;
	st.global.f64 	[pop_eq+56], %fd50;
	sub.f64 	%fd51, %fd3, %fd2;
	fma.rn.f64 	%fd52, %fd51, 0d4008000000000000, 0d3FF0000000000000;
	mul.f64 	%fd53, %fd51, %fd51;
	fma.rn.f64 	%fd54, %fd53, 0d4012000000000000, %fd52;
	sub.f64 	%fd55, %fd54, %fd8;
	mul.f64 	%fd56, %fd31, %fd55;
	st.global.f64 	[pop_eq+64], %fd56;
	mul.lo.s32 	%r12, %r1, 9;
	cvta.to.global.u64 	%rd13, %rd2;
	mul.wide.s32 	%rd14, %r12, 8;
	add.s64 	%rd15, %rd13, %rd14;
	st.global.f64 	[%rd15], %fd11;
	ld.global.f64 	%fd57, [pop_eq];
	cvta.to.global.u64 	%rd16, %rd18;
	add.s64 	%rd17, %rd16, %rd14;
	st.global.f64 	[%rd17], %fd57;
	ld.global.f64 	%fd58, [pop_eq+8];
	st.global.f64 	[%rd15+8], %fd58;
	st.global.f64 	[%rd17+8], %fd58;
	ld.global.f64 	%fd59, [pop_eq+16];
	st.global.f64 	[%rd15+16], %fd59;
	st.global.f64 	[%rd17+16], %fd59;
	ld.global.f64 	%fd60, [pop_eq+24];
	st.global.f64 	[%rd15+24], %fd60;
	st.global.f64 	[%rd17+24], %fd60;
	ld.global.f64 	%fd61, [pop_eq+32];
	st.global.f64 	[%rd15+32], %fd61;
	st.global.f64 	[%rd17+32], %fd61;
	ld.global.f64 	%fd62, [pop_eq+40];
	st.global.f64 	[%rd15+40], %fd62;
	st.global.f64 	[%rd17+40], %fd62;
	ld.global.f64 	%fd63, [pop_eq+48];
	st.global.f64 	[%rd15+48], %fd63;
	st.global.f64 	[%rd17+48], %fd63;
	ld.global.f64 	%fd64, [pop_eq+56];
	st.global.f64 	[%rd15+56], %fd64;
	st.global.f64 	[%rd17+56], %fd64;
	ld.global.f64 	%fd65, [pop_eq+64];
	st.global.f64 	[%rd15+64], %fd65;
	st.global.f64 	[%rd17+64], %fd65;
$L__BB6_3:
	ret;

}
	// .globl	_Z27initialize_particles_kernelP15particle_struct
.visible .entry _Z27initialize_particles_kernelP15particle_struct(
	.param .u64 .ptr .align 1 _Z27initialize_particles_kernelP15particle_struct_param_0
)
{
	.reg .pred 	%p<20>;
	.reg .b32 	%r<59>;
	.reg .b64 	%rd<45>;
	.reg .b64 	%fd<159>;

	ld.param.u64 	%rd2, [_Z27initialize_particles_kernelP15particle_struct_param_0];
	mov.u32 	%r23, %ctaid.x;
	mov.u32 	%r24, %ntid.x;
	mov.u32 	%r25, %tid.x;
	mad.lo.s32 	%r1, %r23, %r24, %r25;
	ld.const.u32 	%r26, [num_cylinders];
	setp.ge.s32 	%p1, %r1, %r26;
	@%p1 bra 	$L__BB7_22;
	cvta.to.global.u64 	%rd3, %rd2;
	mul.wide.s32 	%rd4, %r1, 96;
	add.s64 	%rd1, %rd3, %rd4;
	mul.wide.s32 	%rd5, %r1, 4;
	mov.u64 	%rd6, particle_num_nodes;
	add.s64 	%rd7, %rd6, %rd5;
	ld.const.u32 	%r51, [%rd7];
	st.global.u32 	[%rd1], %r51;
	mul.wide.s32 	%rd8, %r1, 8;
	mov.u64 	%rd9, particle_radius;
	add.s64 	%rd10, %rd9, %rd8;
	ld.const.f64 	%fd36, [%rd10];
	st.global.f64 	[%rd1+8], %fd36;
	mov.u64 	%rd11, particle_stiffness;
	add.s64 	%rd12, %rd11, %rd8;
	ld.const.f64 	%fd37, [%rd12];
	st.global.f64 	[%rd1+16], %fd37;
	mov.u64 	%rd13, particle_center_x;
	add.s64 	%rd14, %rd13, %rd8;
	ld.const.f64 	%fd38, [%rd14];
	st.global.f64 	[%rd1+24], %fd38;
	mov.u64 	%rd15, particle_center_y;
	add.s64 	%rd16, %rd15, %rd8;
	ld.const.f64 	%fd39, [%rd16];
	st.global.f64 	[%rd1+32], %fd39;
	st.global.f64 	[%rd1+40], %fd38;
	st.global.f64 	[%rd1+48], %fd39;
	setp.lt.s32 	%p2, %r51, 1;
	@%p2 bra 	$L__BB7_22;
	mov.b32 	%r52, 0;
	mov.u64 	%rd19, __cudart_sin_cos_coeffs;
$L__BB7_3:
	ld.global.f64 	%fd1, [%rd1+24];
	ld.global.f64 	%fd2, [%rd1+8];
	cvt.rn.f64.u32 	%fd40, %r52;
	mul.f64 	%fd3, %fd40, 0d401921FB54442D18;
	cvt.rn.f64.s32 	%fd41, %r51;
	div.rn.f64 	%fd4, %fd3, %fd41;
	abs.f64 	%fd5, %fd4;
	setp.neu.f64 	%p3, %fd5, 0d7FF0000000000000;
	@%p3 bra 	$L__BB7_5;
	mov.f64 	%fd47, 0d0000000000000000;
	mul.rn.f64 	%fd153, %fd4, %fd47;
	mov.b32 	%r53, 0;
	bra.uni 	$L__BB7_7;
$L__BB7_5:
	mul.f64 	%fd42, %fd4, 0d3FE45F306DC9C883;
	cvt.rni.s32.f64 	%r53, %fd42;
	cvt.rn.f64.s32 	%fd43, %r53;
	fma.rn.f64 	%fd44, %fd43, 0dBFF921FB54442D18, %fd4;
	fma.rn.f64 	%fd45, %fd43, 0dBC91A62633145C00, %fd44;
	fma.rn.f64 	%fd153, %fd43, 0dB97B839A252049C0, %fd45;
	setp.ltu.f64 	%p4, %fd5, 0d41E0000000000000;
	@%p4 bra 	$L__BB7_7;
	{ // callseq 0, 0
	.param .b64 param0;
	st.param.f64 	[param0], %fd4;
	.param .align 16 .b8 retval0[16];
	call.uni (retval0), 
	__internal_trig_reduction_slowpathd, 
	(
	param0
	);
	ld.param.f64 	%fd153, [retval0];
	ld.param.b32 	%r53, [retval0+8];
	} // callseq 0
$L__BB7_7:
	shl.b32 	%r30, %r53, 6;
	cvt.u64.u32 	%rd17, %r30;
	and.b64  	%rd18, %rd17, 64;
	add.s64 	%rd20, %rd19, %rd18;
	mul.rn.f64 	%fd48, %fd153, %fd153;
	and.b32  	%r31, %r53, 1;
	setp.eq.b32 	%p5, %r31, 1;
	selp.f64 	%fd49, 0dBDA8FF8320FD8164, 0d3DE5DB65F9785EBA, %p5;
	ld.global.nc.v2.f64 	{%fd50, %fd51}, [%rd20];
	fma.rn.f64 	%fd52, %fd49, %fd48, %fd50;
	fma.rn.f64 	%fd53, %fd52, %fd48, %fd51;
	ld.global.nc.v2.f64 	{%fd54, %fd55}, [%rd20+16];
	fma.rn.f64 	%fd56, %fd53, %fd48, %fd54;
	fma.rn.f64 	%fd57, %fd56, %fd48, %fd55;
	ld.global.nc.v2.f64 	{%fd58, %fd59}, [%rd20+32];
	fma.rn.f64 	%fd60, %fd57, %fd48, %fd58;
	fma.rn.f64 	%fd61, %fd60, %fd48, %fd59;
	fma.rn.f64 	%fd62, %fd61, %fd153, %fd153;
	fma.rn.f64 	%fd63, %fd61, %fd48, 0d3FF0000000000000;
	selp.f64 	%fd64, %fd63, %fd62, %p5;
	and.b32  	%r32, %r53, 2;
	setp.eq.s32 	%p6, %r32, 0;
	mov.f64 	%fd65, 0d0000000000000000;
	sub.f64 	%fd66, %fd65, %fd64;
	selp.f64 	%fd67, %fd64, %fd66, %p6;
	fma.rn.f64 	%fd68, %fd2, %fd67, %fd1;
	ld.global.u64 	%rd21, [%rd1+88];
	mul.wide.u32 	%rd22, %r52, 64;
	add.s64 	%rd23, %rd21, %rd22;
	st.f64 	[%rd23], %fd68;
	ld.global.f64 	%fd10, [%rd1+24];
	ld.global.f64 	%fd11, [%rd1+8];
	ld.global.u32 	%r33, [%rd1];
	cvt.rn.f64.s32 	%fd69, %r33;
	div.rn.f64 	%fd12, %fd3, %fd69;
	abs.f64 	%fd13, %fd12;
	setp.neu.f64 	%p7, %fd13, 0d7FF0000000000000;
	@%p7 bra 	$L__BB7_9;
	mov.f64 	%fd75, 0d0000000000000000;
	mul.rn.f64 	%fd154, %fd12, %fd75;
	mov.b32 	%r54, 0;
	bra.uni 	$L__BB7_11;
$L__BB7_9:
	mul.f64 	%fd70, %fd12, 0d3FE45F306DC9C883;
	cvt.rni.s32.f64 	%r54, %fd70;
	cvt.rn.f64.s32 	%fd71, %r54;
	fma.rn.f64 	%fd72, %fd71, 0dBFF921FB54442D18, %fd12;
	fma.rn.f64 	%fd73, %fd71, 0dBC91A62633145C00, %fd72;
	fma.rn.f64 	%fd154, %fd71, 0dB97B839A252049C0, %fd73;
	setp.ltu.f64 	%p8, %fd13, 0d41E0000000000000;
	@%p8 bra 	$L__BB7_11;
	{ // callseq 1, 0
	.param .b64 param0;
	st.param.f64 	[param0], %fd12;
	.param .align 16 .b8 retval0[16];
	call.uni (retval0), 
	__internal_trig_reduction_slowpathd, 
	(
	param0
	);
	ld.param.f64 	%fd154, [retval0];
	ld.param.b32 	%r54, [retval0+8];
	} // callseq 1
$L__BB7_11:
	shl.b32 	%r36, %r54, 6;
	cvt.u64.u32 	%rd24, %r36;
	and.b64  	%rd25, %rd24, 64;
	add.s64 	%rd27, %rd19, %rd25;
	mul.rn.f64 	%fd76, %fd154, %fd154;
	and.b32  	%r37, %r54, 1;
	setp.eq.b32 	%p9, %r37, 1;
	selp.f64 	%fd77, 0dBDA8FF8320FD8164, 0d3DE5DB65F9785EBA, %p9;
	ld.global.nc.v2.f64 	{%fd78, %fd79}, [%rd27];
	fma.rn.f64 	%fd80, %fd77, %fd76, %fd78;
	fma.rn.f64 	%fd81, %fd80, %fd76, %fd79;
	ld.global.nc.v2.f64 	{%fd82, %fd83}, [%rd27+16];
	fma.rn.f64 	%fd84, %fd81, %fd76, %fd82;
	fma.rn.f64 	%fd85, %fd84, %fd76, %fd83;
	ld.global.nc.v2.f64 	{%fd86, %fd87}, [%rd27+32];
	fma.rn.f64 	%fd88, %fd85, %fd76, %fd86;
	fma.rn.f64 	%fd89, %fd88, %fd76, %fd87;
	fma.rn.f64 	%fd90, %fd89, %fd154, %fd154;
	fma.rn.f64 	%fd91, %fd89, %fd76, 0d3FF0000000000000;
	selp.f64 	%fd92, %fd91, %fd90, %p9;
	and.b32  	%r38, %r54, 2;
	setp.eq.s32 	%p10, %r38, 0;
	mov.f64 	%fd93, 0d0000000000000000;
	sub.f64 	%fd94, %fd93, %fd92;
	selp.f64 	%fd95, %fd92, %fd94, %p10;
	fma.rn.f64 	%fd96, %fd11, %fd95, %fd10;
	ld.global.u64 	%rd28, [%rd1+88];
	add.s64 	%rd30, %rd28, %rd22;
	st.f64 	[%rd30+16], %fd96;
	ld.global.f64 	%fd18, [%rd1+32];
	ld.global.f64 	%fd19, [%rd1+8];
	ld.global.u32 	%r39, [%rd1];
	cvt.rn.f64.s32 	%fd97, %r39;
	div.rn.f64 	%fd20, %fd3, %fd97;
	abs.f64 	%fd21, %fd20;
	setp.neu.f64 	%p11, %fd21, 0d7FF0000000000000;
	@%p11 bra 	$L__BB7_13;
	mov.f64 	%fd103, 0d0000000000000000;
	mul.rn.f64 	%fd156, %fd20, %fd103;
	mov.b32 	%r56, 1;
	bra.uni 	$L__BB7_16;
$L__BB7_13:
	mul.f64 	%fd98, %fd20, 0d3FE45F306DC9C883;
	cvt.rni.s32.f64 	%r55, %fd98;
	cvt.rn.f64.s32 	%fd99, %r55;
	fma.rn.f64 	%fd100, %fd99, 0dBFF921FB54442D18, %fd20;
	fma.rn.f64 	%fd101, %fd99, 0dBC91A62633145C00, %fd100;
	fma.rn.f64 	%fd156, %fd99, 0dB97B839A252049C0, %fd101;
	setp.ltu.f64 	%p12, %fd21, 0d41E0000000000000;
	@%p12 bra 	$L__BB7_15;
	{ // callseq 2, 0
	.param .b64 param0;
	st.param.f64 	[param0], %fd20;
	.param .align 16 .b8 retval0[16];
	call.uni (retval0), 
	__internal_trig_reduction_slowpathd, 
	(
	param0
	);
	ld.param.f64 	%fd156, [retval0];
	ld.param.b32 	%r55, [retval0+8];
	} // callseq 2
$L__BB7_15:
	add.s32 	%r56, %r55, 1;
$L__BB7_16:
	shl.b32 	%r42, %r56, 6;
	cvt.u64.u32 	%rd31, %r42;
	and.b64  	%rd32, %rd31, 64;
	add.s64 	%rd34, %rd19, %rd32;
	mul.rn.f64 	%fd104, %fd156, %fd156;
	and.b32  	%r43, %r56, 1;
	setp.eq.b32 	%p13, %r43, 1;
	selp.f64 	%fd105, 0dBDA8FF8320FD8164, 0d3DE5DB65F9785EBA, %p13;
	ld.global.nc.v2.f64 	{%fd106, %fd107}, [%rd34];
	fma.rn.f64 	%fd108, %fd105, %fd104, %fd106;
	fma.rn.f64 	%fd109, %fd108, %fd104, %fd107;
	ld.global.nc.v2.f64 	{%fd110, %fd111}, [%rd34+16];
	fma.rn.f64 	%fd112, %fd109, %fd104, %fd110;
	fma.rn.f64 	%fd113, %fd112, %fd104, %fd111;
	ld.global.nc.v2.f64 	{%fd114, %fd115}, [%rd34+32];
	fma.rn.f64 	%fd116, %fd113, %fd104, %fd114;
	fma.rn.f64 	%fd117, %fd116, %fd104, %fd115;
	fma.rn.f64 	%fd118, %fd117, %fd156, %fd156;
	fma.rn.f64 	%fd119, %fd117, %fd104, 0d3FF0000000000000;
	selp.f64 	%fd120, %fd119, %fd118, %p13;
	and.b32  	%r44, %r56, 2;
	setp.eq.s32 	%p14, %r44, 0;
	mov.f64 	%fd121, 0d0000000000000000;
	sub.f64 	%fd122, %fd121, %fd120;
	selp.f64 	%fd123, %fd120, %fd122, %p14;
	fma.rn.f64 	%fd124, %fd19, %fd123, %fd18;
	ld.global.u64 	%rd35, [%rd1+88];
	add.s64 	%rd37, %rd35, %rd22;
	st.f64 	[%rd37+8], %fd124;
	ld.global.f64 	%fd27, [%rd1+32];
	ld.global.f64 	%fd28, [%rd1+8];
	ld.global.u32 	%r45, [%rd1];
	cvt.rn.f64.s32 	%fd125, %r45;
	div.rn.f64 	%fd29, %fd3, %fd125;
	abs.f64 	%fd30, %fd29;
	setp.neu.f64 	%p15, %fd30, 0d7FF0000000000000;
	@%p15 bra 	$L__BB7_18;
	mov.f64 	%fd131, 0d0000000000000000;
	mul.rn.f64 	%fd158, %fd29, %fd131;
	mov.b32 	%r58, 1;
	bra.uni 	$L__BB7_21;
$L__BB7_18:
	mul.f64 	%fd126, %fd29, 0d3FE45F306DC9C883;
	cvt.rni.s32.f64 	%r57, %fd126;
	cvt.rn.f64.s32 	%fd127, %r57;
	fma.rn.f64 	%fd128, %fd127, 0dBFF921FB54442D18, %fd29;
	fma.rn.f64 	%fd129, %fd127, 0dBC91A62633145C00, %fd128;
	fma.rn.f64 	%fd158, %fd127, 0dB97B839A252049C0, %fd129;
	setp.ltu.f64 	%p16, %fd30, 0d41E0000000000000;
	@%p16 bra 	$L__BB7_20;
	{ // callseq 3, 0
	.param .b64 param0;
	st.param.f64 	[param0], %fd29;
	.param .align 16 .b8 retval0[16];
	call.uni (retval0), 
	__internal_trig_reduction_slowpathd, 
	(
	param0
	);
	ld.param.f64 	%fd158, [retval0];
	ld.param.b32 	%r57, [retval0+8];
	} // callseq 3
$L__BB7_20:
	add.s32 	%r58, %r57, 1;
$L__BB7_21:
	shl.b32 	%r48, %r58, 6;
	cvt.u64.u32 	%rd38, %r48;
	and.b64  	%rd39, %rd38, 64;
	add.s64 	%rd41, %rd19, %rd39;
	mul.rn.f64 	%fd132, %fd158, %fd158;
	and.b32  	%r49, %r58, 1;
	setp.eq.b32 	%p17, %r49, 1;
	selp.f64 	%fd133, 0dBDA8FF8320FD8164, 0d3DE5DB65F9785EBA, %p17;
	ld.global.nc.v2.f64 	{%fd134, %fd135}, [%rd41];
	fma.rn.f64 	%fd136, %fd133, %fd132, %fd134;
	fma.rn.f64 	%fd137, %fd136, %fd132, %fd135;
	ld.global.nc.v2.f64 	{%fd138, %fd139}, [%rd41+16];
	fma.rn.f64 	%fd140, %fd137, %fd132, %fd138;
	fma.rn.f64 	%fd141, %fd140, %fd132, %fd139;
	ld.global.nc.v2.f64 	{%fd142, %fd143}, [%rd41+32];
	fma.rn.f64 	%fd144, %fd141, %fd132, %fd142;
	fma.rn.f64 	%fd145, %fd144, %fd132, %fd143;
	fma.rn.f64 	%fd146, %fd145, %fd158, %fd158;
	fma.rn.f64 	%fd147, %fd145, %fd132, 0d3FF0000000000000;
	selp.f64 	%fd148, %fd147, %fd146, %p17;
	and.b32  	%r50, %r58, 2;
	setp.eq.s32 	%p18, %r50, 0;
	mov.f64 	%fd149, 0d0000000000000000;
	sub.f64 	%fd150, %fd149, %fd148;
	selp.f64 	%fd151, %fd148, %fd150, %p18;
	fma.rn.f64 	%fd152, %fd28, %fd151, %fd27;
	ld.global.u64 	%rd42, [%rd1+88];
	add.s64 	%rd44, %rd42, %rd22;
	st.f64 	[%rd44+24], %fd152;
	add.s32 	%r52, %r52, 1;
	ld.global.u32 	%r51, [%rd1];
	setp.lt.s32 	%p19, %r52, %r51;
	@%p19 bra 	$L__BB7_3;
$L__BB7_22:
	ret;

}
.func  (.param .align 16 .b8 func_retval0[16]) __internal_trig_reduction_slowpathd(
	.param .b64 __internal_trig_reduction_slowpathd_param_0
)
{
	.local .align 8 .b8 	__local_depot8[40];
	.reg .b64 	%SP;
	.reg .b64 	%SPL;
	.reg .pred 	%p<10>;
	.reg .b32 	%r<47>;
	.reg .b64 	%rd<74>;
	.reg .b64 	%fd<5>;

	mov.u64 	%SPL, __local_depot8;
	ld.param.f64 	%fd4, [__internal_trig_reduction_slowpathd_param_0];
	add.u64 	%rd1, %SPL, 0;
	{
	.reg .b32 %temp; 
	mov.b64 	{%temp, %r1}, %fd4;
	}
	shr.u32 	%r2, %r1, 20;
	and.b32  	%r3, %r2, 2047;
	setp.eq.s32 	%p1, %r3, 2047;
	mov.b32 	%r46, 0;
	@%p1 bra 	$L__BB8_9;
	add.s32 	%r20, %r3, -1024;
	mov.b64 	%rd20, %fd4;
	shl.b64 	%rd2, %rd20, 11;
	shr.u32 	%r4, %r20, 6;
	sub.s32 	%r45, 15, %r4;
	sub.s32 	%r21, 19, %r4;
	setp.lt.u32 	%p2, %r20, 128;
	selp.b32 	%r6, 18, %r21, %p2;
	setp.ge.s32 	%p3, %r45, %r6;
	mov.b64 	%rd70, 0;
	@%p3 bra 	$L__BB8_4;
	add.s32 	%r23, %r6, %r4;
	neg.s32 	%r43, %r23;
	or.b64  	%rd3, %rd2, -9223372036854775808;
	mov.b64 	%rd70, 0;
	mov.b32 	%r42, 0;
	mov.u64 	%rd25, __cudart_i2opi_d;
	mov.u32 	%r44, %r45;
$L__BB8_3:
	.pragma "nounroll";
	mul.wide.s32 	%rd22, %r42, 8;
	add.s64 	%rd23, %rd1, %rd22;
	mul.wide.s32 	%rd24, %r44, 8;
	add.s64 	%rd26, %rd25, %rd24;
	ld.global.nc.u64 	%rd27, [%rd26];
	{
	.reg .u32 %r0, %r1, %r2, %r3, %alo, %ahi, %blo, %bhi, %clo, %chi;
	mov.b64 	{%alo,%ahi}, %rd27;
	mov.b64 	{%blo,%bhi}, %rd3;
	mov.b64 	{%clo,%chi}, %rd70;
	mad.lo.cc.u32 	%r0, %alo, %blo, %clo;
	madc.hi.cc.u32 	%r1, %alo, %blo, %chi;
	madc.hi.u32 	%r2, %alo, %bhi, 0;
	mad.lo.cc.u32 	%r1, %alo, %bhi, %r1;
	madc.hi.cc.u32 	%r2, %ahi, %blo, %r2;
	madc.hi.u32 	%r3, %ahi, %bhi, 0;
	mad.lo.cc.u32 	%r1, %ahi, %blo, %r1;
	madc.lo.cc.u32 	%r2, %ahi, %bhi, %r2;
	addc.u32 	%r3, %r3, 0;
	mov.b64 	%rd28, {%r0,%r1};
	mov.b64 	%rd70, {%r2,%r3};
	}
	st.local.u64 	[%rd23], %rd28;
	add.s32 	%r44, %r44, 1;
	add.s32 	%r43, %r43, 1;
	add.s32 	%r42, %r42, 1;
	setp.ne.s32 	%p4, %r43, -15;
	mov.u32 	%r45, %r6;
	@%p4 bra 	$L__BB8_3;
$L__BB8_4:
	cvt.s64.s32 	%rd29, %r45;
	cvt.u64.u32 	%rd30, %r4;
	add.s64 	%rd31, %rd30, %rd29;
	shl.b64 	%rd32, %rd31, 3;
	add.s64 	%rd33, %rd1, %rd32;
	st.local.u64 	[%rd33+-120], %rd70;
	and.b32  	%r15, %r2, 63;
	ld.local.u64 	%rd72, [%rd1+16];
	ld.local.u64 	%rd71, [%rd1+24];
	setp.eq.s32 	%p5, %r15, 0;
	@%p5 bra 	$L__BB8_6;
	shl.b64 	%rd34, %rd71, %r15;
	shr.u64 	%rd35, %rd72, 1;
	xor.b32  	%r24, %r15, 63;
	shr.u64 	%rd36, %rd35, %r24;
	or.b64  	%rd71, %rd34, %rd36;
	ld.local.u64 	%rd37, [%rd1+8];
	shl.b64 	%rd38, %rd72, %r15;
	shr.u64 	%rd39, %rd37, 1;
	shr.u64 	%rd40, %rd39, %r24;
	or.b64  	%rd72, %rd38, %rd40;
$L__BB8_6:
	and.b32  	%r25, %r1, -2147483648;
	shr.u64 	%rd41, %rd71, 62;
	cvt.u32.u64 	%r26, %rd41;
	mov.b64 	{%r27, %r28}, %rd71;
	mov.b64 	{%r29, %r30}, %rd72;
	shf.l.wrap.b32 	%r31, %r30, %r27, 2;
	shf.l.wrap.b32 	%r32, %r27, %r28, 2;
	mov.b64 	%rd42, {%r31, %r32};
	shl.b64 	%rd43, %rd72, 2;
	shr.u64 	%rd44, %rd42, 63;
	cvt.u32.u64 	%r33, %rd44;
	add.s32 	%r34, %r33, %r26;
	setp.eq.s32 	%p6, %r25, 0;
	neg.s32 	%r35, %r34;
	selp.b32 	%r46, %r34, %r35, %p6;
	setp.gt.s64 	%p7, %rd42, -1;
	mov.b64 	%rd45, 0;
	{
	.reg .u32 %r0, %r1, %r2, %r3, %a0, %a1, %a2, %a3, %b0, %b1, %b2, %b3;
	mov.b64 	{%a0,%a1}, %rd45;
	mov.b64 	{%a2,%a3}, %rd45;
	mov.b64 	{%b0,%b1}, %rd43;
	mov.b64 	{%b2,%b3}, %rd42;
	sub.cc.u32 	%r0, %a0, %b0;
	subc.cc.u32 	%r1, %a1, %b1;
	subc.cc.u32 	%r2, %a2, %b2;
	subc.u32 	%r3, %a3, %b3;
	mov.b64 	%rd46, {%r0,%r1};
	mov.b64 	%rd47, {%r2,%r3};
	}
	xor.b32  	%r36, %r25, -2147483648;
	selp.b64 	%rd73, %rd42, %rd47, %p7;
	selp.b64 	%rd14, %rd43, %rd46, %p7;
	selp.b32 	%r17, %r25, %r36, %p7;
	clz.b64 	%r37, %rd73;
	cvt.u64.u32 	%rd15, %r37;
	setp.eq.s32 	%p8, %r37, 0;
	@%p8 bra 	$L__BB8_8;
	cvt.u32.u64 	%r38, %rd15;
	and.b32  	%r39, %r38, 63;
	shl.b64 	%rd48, %rd73, %r39;
	shr.u64 	%rd49, %rd14, 1;
	not.b32 	%r40, %r38;
	and.b32  	%r41, %r40, 63;
	shr.u64 	%rd50, %rd49, %r41;
	or.b64  	%rd73, %rd48, %rd50;
$L__BB8_8:
	mov.b64 	%rd51, -3958705157555305931;
	{
	.reg .u32 %r0, %r1, %r2, %r3, %alo, %ahi, %blo, %bhi;
	mov.b64 	{%alo,%ahi}, %rd73;
	mov.b64 	{%blo,%bhi}, %rd51;
	mul.lo.u32 	%r0, %alo, %blo;
	mul.hi.u32 	%r1, %alo, %blo;
	mad.lo.cc.u32 	%r1, %alo, %bhi, %r1;
	madc.hi.u32 	%r2, %alo, %bhi, 0;
	mad.lo.cc.u32 	%r1, %ahi, %blo, %r1;
	madc.hi.cc.u32 	%r2, %ahi, %blo, %r2;
	madc.hi.u32 	%r3, %ahi, %bhi, 0;
	mad.lo.cc.u32 	%r2, %ahi, %bhi, %r2;
	addc.u32 	%r3, %r3, 0;
	mov.b64 	%rd52, {%r0,%r1};
	mov.b64 	%rd53, {%r2,%r3};
	}
	setp.gt.s64 	%p9, %rd53, 0;
	{
	.reg .u32 %r0, %r1, %r2, %r3, %a0, %a1, %a2, %a3, %b0, %b1, %b2, %b3;
	mov.b64 	{%a0,%a1}, %rd52;
	mov.b64 	{%a2,%a3}, %rd53;
	mov.b64 	{%b0,%b1}, %rd52;
	mov.b64 	{%b2,%b3}, %rd53;
	add.cc.u32 	%r0, %a0, %b0;
	addc.cc.u32 	%r1, %a1, %b1;
	addc.cc.u32 	%r2, %a2, %b2;
	addc.u32 	%r3, %a3, %b3;
	mov.b64 	%rd54, {%r0,%r1};
	mov.b64 	%rd55, {%r2,%r3};
	}
	selp.b64 	%rd56, %rd55, %rd53, %p9;
	selp.s64 	%rd57, -1, 0, %p9;
	sub.s64 	%rd58, %rd57, %rd15;
	cvt.u64.u32 	%rd59, %r17;
	shl.b64 	%rd60, %rd59, 32;
	add.s64 	%rd61, %rd56, 1;
	shr.u64 	%rd62, %rd61, 10;
	add.s64 	%rd63, %rd62, 1;
	shr.u64 	%rd64, %rd63, 1;
	shl.b64 	%rd65, %rd58, 52;
	add.s64 	%rd66, %rd65, %rd64;
	add.s64 	%rd67, %rd66, 4602678819172646912;
	or.b64  	%rd68, %rd67, %rd60;
	mov.b64 	%fd4, %rd68;
$L__BB8_9:
	st.param.f64 	[func_retval0], %fd4;
	st.param.b32 	[func_retval0+8], %r46;
	ret;

}


// ===== COMPILED SASS (sm_100) =====

	.target	sm_100

	.elftype	@"ET_EXEC"


//--------------------- .note.nv.tkinfo           --------------------------
	.section	.note.nv.tkinfo,"",@"SHT_NOTE"
	.sectionflags	@"SHF_NOTE_NV_TKINFO"
	.tkinfo
        /*0018*/ 	.word	0x00000002
        /*0030*/ 	.string	""
        /*0030*/ 	.string	"ptxas"
        /*0030*/ 	.string	"Cuda compilation tools, release 13.0, V13.0.88"
        /*0030*/ 	.string	"Build cuda_13.0.r13.0/compiler.36424714_0"
        /*0030*/ 	.string	"-arch sm_100 -m 64 "



//--------------------- .note.nv.cuinfo           --------------------------
	.section	.note.nv.cuinfo,"",@"SHT_NOTE"
	.sectionflags	@"SHF_NOTE_NV_CUINFO"
        /*0018*/ 	.short	0x0002
        /*001a*/ 	.short	0x0064
        /*001c*/ 	.short	0x0082
	.zero		2


//--------------------- .nv.info                  --------------------------
	.section	.nv.info,"",@"SHT_CUDA_INFO"
	.align	4


	//----- nvinfo : EIATTR_REGCOUNT
	.align		4
        /*0000*/ 	.byte	0x04, 0x2f
        /*0002*/ 	.short	(.L_18 - .L_17)
	.align		4
.L_17:
        /*0004*/ 	.word	index@(_Z10lbm_kernelPdS_S_S_S_S_S_)
        /*0008*/ 	.word	0x00000020


	//----- nvinfo : EIATTR_FRAME_SIZE
	.align		4
.L_18:
        /*000c*/ 	.byte	0x04, 0x11
        /*000e*/ 	.short	(.L_20 - .L_19)
	.align		4
.L_19:
        /*0010*/ 	.word	index@($__internal_5_$__cuda_sm20_div_rn_f64_full)
        /*0014*/ 	.word	0x00000000


	//----- nvinfo : EIATTR_FRAME_SIZE
	.align		4
.L_20:
        /*0018*/ 	.byte	0x04, 0x11
        /*001a*/ 	.short	(.L_22 - .L_21)
	.align		4
.L_21:
        /*001c*/ 	.word	index@(_Z10lbm_kernelPdS_S_S_S_S_S_)
        /*0020*/ 	.word	0x00000000


	//----- nvinfo : EIATTR_REGCOUNT
	.align		4
.L_22:
        /*0024*/ 	.byte	0x04, 0x2f
        /*0026*/ 	.short	(.L_24 - .L_23)
	.align		4
.L_23:
        /*0028*/ 	.word	index@(_Z14momenta_kernelPdS_S_S_)
        /*002c*/ 	.word	0x0000001c


	//----- nvinfo : EIATTR_FRAME_SIZE
	.align		4
.L_24:
        /*0030*/ 	.byte	0x04, 0x11
        /*0032*/ 	.short	(.L_26 - .L_25)
	.align		4
.L_25:
        /*0034*/ 	.word	index@($__internal_4_$__cuda_sm20_div_rn_f64_full)
        /*0038*/ 	.word	0x00000000


	//----- nvinfo : EIATTR_FRAME_SIZE
	.align		4
.L_26:
        /*003c*/ 	.byte	0x04, 0x11
        /*003e*/ 	.short	(.L_28 - .L_27)
	.align		4
.L_27:
        /*0040*/ 	.word	index@(_Z14momenta_kernelPdS_S_S_)
        /*0044*/ 	.word	0x00000000


	//----- nvinfo : EIATTR_REGCOUNT
	.align		4
.L_28:
        /*0048*/ 	.byte	0x04, 0x2f
        /*004a*/ 	.short	(.L_30 - .L_29)
	.align		4
.L_29:
        /*004c*/ 	.word	index@(_Z30compute_particle_forces_kernelP15particle_struct)
        /*0050*/ 	.word	0x0000001a


	//----- nvinfo : EIATTR_FRAME_SIZE
	.align		4
.L_30:
        /*0054*/ 	.byte	0x04, 0x11
        /*0056*/ 	.short	(.L_32 - .L_31)
	.align		4
.L_31:
        /*0058*/ 	.word	index@($__internal_3_$__cuda_sm20_div_rn_f64_full)
        /*005c*/ 	.word	0x00000000


	//----- nvinfo : EIATTR_FRAME_SIZE
	.align		4
.L_32:
        /*0060*/ 	.byte	0x04, 0x11
        /*0062*/ 	.short	(.L_34 - .L_33)
	.align		4
.L_33:
        /*0064*/ 	.word	index@(_Z30compute_particle_forces_kernelP15particle_struct)
        /*0068*/ 	.word	0x00000000


	//----- nvinfo : EIATTR_REGCOUNT
	.align		4
.L_34:
        /*006c*/ 	.byte	0x04, 0x2f
        /*006e*/ 	.short	(.L_36 - .L_35)
	.align		4
.L_35:
        /*0070*/ 	.word	index@(_Z13spread_kernelP15particle_structPdS1_)
        /*0074*/ 	.word	0x00000020


	//----- nvinfo : EIATTR_FRAME_SIZE
	.align		4
.L_36:
        /*0078*/ 	.byte	0x04, 0x11
        /*007a*/ 	.short	(.L_38 - .L_37)
	.align		4
.L_37:
        /*007c*/ 	.word	index@(_Z13spread_kernelP15particle_structPdS1_)
        /*0080*/ 	.word	0x00000000


	//----- nvinfo : EIATTR_REGCOUNT
	.align		4
.L_38:
        /*0084*/ 	.byte	0x04, 0x2f
        /*0086*/ 	.short	(.L_40 - .L_39)
	.align		4
.L_39:
        /*0088*/ 	.word	index@(_Z18interpolate_kernelP15particle_structPdS1_S1_S1_S1_)
        /*008c*/ 	.word	0x0000002e


	//----- nvinfo : EIATTR_FRAME_SIZE
	.align		4
.L_40:
        /*0090*/ 	.byte	0x04, 0x11
        /*0092*/ 	.short	(.L_42 - .L_41)
	.align		4
.L_41:
        /*0094*/ 	.word	index@($__internal_2_$__cuda_sm20_div_rn_f64_full)
        /*0098*/ 	.word	0x00000000


	//----- nvinfo : EIATTR_FRAME_SIZE
	.align		4
.L_42:
        /*009c*/ 	.byte	0x04, 0x11
        /*009e*/ 	.short	(.L_44 - .L_43)
	.align		4
.L_43:
        /*00a0*/ 	.word	index@(_Z18interpolate_kernelP15particle_structPdS1_S1_S1_S1_)
        /*00a4*/ 	.word	0x00000000


	//----- nvinfo : EIATTR_REGCOUNT
	.align		4
.L_44:
        /*00a8*/ 	.byte	0x04, 0x2f
        /*00aa*/ 	.short	(.L_46 - .L_45)
	.align		4
.L_45:
        /*00ac*/ 	.word	index@(_Z31update_particle_position_kernelP15particle_struct)
        /*00b0*/ 	.word	0x00000022


	//----- nvinfo : EIATTR_FRAME_SIZE
	.align		4
.L_46:
        /*00b4*/ 	.byte	0x04, 0x11
        /*00b6*/ 	.short	(.L_48 - .L_47)
	.align		4
.L_47:
        /*00b8*/ 	.word	index@($__internal_1_$__cuda_sm20_div_rn_f64_full)
        /*00bc*/ 	.word	0x00000000


	//----- nvinfo : EIATTR_FRAME_SIZE
	.align		4
.L_48:
        /*00c0*/ 	.byte	0x04, 0x11
        /*00c2*/ 	.short	(.L_50 - .L_49)
	.align		4
.L_49:
        /*00c4*/ 	.word	index@(_Z31update_particle_position_kernelP15particle_struct)
        /*00c8*/ 	.word	0x00000000


	//----- nvinfo : EIATTR_REGCOUNT
	.align		4
.L_50:
        /*00cc*/ 	.byte	0x04, 0x2f
        /*00ce*/ 	.short	(.L_52 - .L_51)
	.align		4
.L_51:
        /*00d0*/ 	.word	index@(_Z29initialize_populations_kernelPdS_S_S_S_)
        /*00d4*/ 	.word	0x00000020


	//----- nvinfo : EIATTR_FRAME_SIZE
	.align		4
.L_52:
        /*00d8*/ 	.byte	0x04, 0x11
        /*00da*/ 	.short	(.L_54 - .L_53)
	.align		4
.L_53:
        /*00dc*/ 	.word	index@(_Z29initialize_populations_kernelPdS_S_S_S_)
        /*00e0*/ 	.word	0x00000000


	//----- nvinfo : EIATTR_REGCOUNT
	.align		4
.L_54:
        /*00e4*/ 	.byte	0x04, 0x2f
        /*00e6*/ 	.short	(.L_56 - .L_55)
	.align		4
.L_55:
        /*00e8*/ 	.word	index@(_Z27initialize_particles_kernelP15particle_struct)
        /*00ec*/ 	.word	0x00000022


	//----- nvinfo : EIATTR_FRAME_SIZE
	.align		4
.L_56:
        /*00f0*/ 	.byte	0x04, 0x11
        /*00f2*/ 	.short	(.L_58 - .L_57)
	.align		4
.L_57:
        /*00f4*/ 	.word	index@($_Z27initialize_particles_kernelP15particle_struct$__internal_trig_reduction_slowpathd)
        /*00f8*/ 	.word	0x00000028


	//----- nvinfo : EIATTR_FRAME_SIZE
	.align		4
.L_58:
        /*00fc*/ 	.byte	0x04, 0x11
        /*00fe*/ 	.short	(.L_60 - .L_59)
	.align		4
.L_59:
        /*0100*/ 	.word	index@($__internal_0_$__cuda_sm20_div_rn_f64_full)
        /*0104*/ 	.word	0x00000028


	//----- nvinfo : EIATTR_FRAME_SIZE
	.align		4
.L_60:
        /*0108*/ 	.byte	0x04, 0x11
        /*010a*/ 	.short	(.L_62 - .L_61)
	.align		4
.L_61:
        /*010c*/ 	.word	index@(_Z27initialize_particles_kernelP15particle_struct)
        /*0110*/ 	.word	0x00000028


	//----- nvinfo : EIATTR_MIN_STACK_SIZE
	.align		4
.L_62:
        /*0114*/ 	.byte	0x04, 0x12
        /*0116*/ 	.short	(.L_64 - .L_63)
	.align		4
.L_63:
        /*0118*/ 	.word	index@(_Z27initialize_particles_kernelP15particle_struct)
        /*011c*/ 	.word	0x00000028


	//----- nvinfo : EIATTR_MIN_STACK_SIZE
	.align		4
.L_64:
        /*0120*/ 	.byte	0x04, 0x12
        /*0122*/ 	.short	(.L_66 - .L_65)
	.align		4
.L_65:
        /*0124*/ 	.word	index@(_Z29initialize_populations_kernelPdS_S_S_S_)
        /*0128*/ 	.word	0x00000000


	//----- nvinfo : EIATTR_MIN_STACK_SIZE
	.align		4
.L_66:
        /*012c*/ 	.byte	0x04, 0x12
        /*012e*/ 	.short	(.L_68 - .L_67)
	.align		4
.L_67:
        /*0130*/ 	.word	index@(_Z31update_particle_position_kernelP15particle_struct)
        /*0134*/ 	.word	0x00000000


	//----- nvinfo : EIATTR_MIN_STACK_SIZE
	.align		4
.L_68:
        /*0138*/ 	.byte	0x04, 0x12
        /*013a*/ 	.short	(.L_70 - .L_69)
	.align		4
.L_69:
        /*013c*/ 	.word	index@(_Z18interpolate_kernelP15particle_structPdS1_S1_S1_S1_)
        /*0140*/ 	.word	0x00000000


	//----- nvinfo : EIATTR_MIN_STACK_SIZE
	.align		4
.L_70:
        /*0144*/ 	.byte	0x04, 0x12
        /*0146*/ 	.short	(.L_72 - .L_71)
	.align		4
.L_71:
        /*0148*/ 	.word	index@(_Z13spread_kernelP15particle_structPdS1_)
        /*014c*/ 	.word	0x00000000


	//----- nvinfo : EIATTR_MIN_STACK_SIZE
	.align		4
.L_72:
        /*0150*/ 	.byte	0x04, 0x12
        /*0152*/ 	.short	(.L_74 - .L_73)
	.align		4
.L_73:
        /*0154*/ 	.word	index@(_Z30compute_particle_forces_kernelP15particle_struct)
        /*0158*/ 	.word	0x00000000


	//----- nvinfo : EIATTR_MIN_STACK_SIZE
	.align		4
.L_74:
        /*015c*/ 	.byte	0x04, 0x12
        /*015e*/ 	.short	(.L_76 - .L_75)
	.align		4
.L_75:
        /*0160*/ 	.word	index@(_Z14momenta_kernelPdS_S_S_)
        /*0164*/ 	.word	0x00000000


	//----- nvinfo : EIATTR_MIN_STACK_SIZE
	.align		4
.L_76:
        /*0168*/ 	.byte	0x04, 0x12
        /*016a*/ 	.short	(.L_78 - .L_77)
	.align		4
.L_77:
        /*016c*/ 	.word	index@(_Z10lbm_kernelPdS_S_S_S_S_S_)
        /*0170*/ 	.word	0x00000000
.L_78:


//--------------------- .nv.compat                --------------------------
	.section	.nv.compat,"",@"SHT_CUDA_COMPAT_INFO"
	.align	4
        /*0000*/ 	.byte	0x02, 0x09, 0x00, 0x00, 0x02, 0x02, 0x01, 0x00, 0x02, 0x05, 0x05, 0x00, 0x03, 0x07, 0x01, 0x01
        /*0010*/ 	.byte	0x02, 0x03, 0x00, 0x00, 0x02, 0x06, 0x01, 0x00, 0x04, 0x0b, 0x08, 0x00, 0x01, 0x00, 0x00, 0x00
        /*0020*/ 	.byte	0x00, 0x00, 0x00, 0x00


//--------------------- .nv.info._Z27initialize_particles_kernelP15particle_struct --------------------------
	.section	.nv.info._Z27initialize_particles_kernelP15particle_struct,"",@"SHT_CUDA_INFO"
	.sectionflags	@""
	.align	4


	//----- nvinfo : EIATTR_CUDA_API_VERSION
	.align		4
        /*0000*/ 	.byte	0x04, 0x37
        /*0002*/ 	.short	(.L_80 - .L_79)
.L_79:
        /*0004*/ 	.word	0x00000082


	//----- nvinfo : EIATTR_KPARAM_INFO
	.align		4
.L_80:
        /*0008*/ 	.byte	0x04, 0x17
        /*000a*/ 	.short	(.L_82 - .L_81)
.L_81:
        /*000c*/ 	.word	0x00000000
        /*0010*/ 	.short	0x0000
        /*0012*/ 	.short	0x0000
        /*0014*/ 	.byte	0x00, 0xf5, 0x21, 0x00


	//----- nvinfo : EIATTR_SPARSE_MMA_MASK
	.align		4
.L_82:
        /*0018*/ 	.byte	0x03, 0x50
        /*001a*/ 	.short	0x0000


	//----- nvinfo : EIATTR_MAXREG_COUNT
	.align		4
        /*001c*/ 	.byte	0x03, 0x1b
        /*001e*/ 	.short	0x00ff


	//----- nvinfo : EIATTR_MERCURY_ISA_VERSION
	.align		4
        /*0020*/ 	.byte	0x03, 0x5f
        /*0022*/ 	.short	0x0101


	//----- nvinfo : EIATTR_VRC_CTA_INIT_COUNT
	.align		4
        /*0024*/ 	.byte	0x02, 0x4a
	.zero		1
	.zero		1


	//----- nvinfo : EIATTR_EXIT_INSTR_OFFSETS
	.align		4
        /*0028*/ 	.byte	0x04, 0x1c
        /*002a*/ 	.short	(.L_84 - .L_83)


	//   ....[0]....
.L_83:
        /*002c*/ 	.word	0x00000080


	//   ....[1]....
        /*0030*/ 	.word	0x000001c0


	//   ....[2]....
        /*0034*/ 	.word	0x000017c0


	//----- nvinfo : EIATTR_CRS_STACK_SIZE
	.align		4
.L_84:
        /*0038*/ 	.byte	0x04, 0x1e
        /*003a*/ 	.short	(.L_86 - .L_85)
.L_85:
        /*003c*/ 	.word	0x00000000


	//----- nvinfo : EIATTR_CBANK_PARAM_SIZE
	.align		4
.L_86:
        /*0040*/ 	.byte	0x03, 0x19
        /*0042*/ 	.short	0x0008


	//----- nvinfo : EIATTR_PARAM_CBANK
	.align		4
        /*0044*/ 	.byte	0x04, 0x0a
        /*0046*/ 	.short	(.L_88 - .L_87)
	.align		4
.L_87:
        /*0048*/ 	.word	index@(.nv.constant0._Z27initialize_particles_kernelP15particle_struct)
        /*004c*/ 	.short	0x0380
        /*004e*/ 	.short	0x0008


	//----- nvinfo : EIATTR_SW_WAR
	.align		4
.L_88:
        /*0050*/ 	.byte	0x04, 0x36
        /*0052*/ 	.short	(.L_90 - .L_89)
.L_89:
        /*0054*/ 	.word	0x00000008
.L_90:


//--------------------- .nv.info._Z29initialize_populations_kernelPdS_S_S_S_ --------------------------
	.section	.nv.info._Z29initialize_populations_kernelPdS_S_S_S_,"",@"SHT_CUDA_INFO"
	.sectionflags	@""
	.align	4


	//----- nvinfo : EIATTR_CUDA_API_VERSION
	.align		4
        /*0000*/ 	.byte	0x04, 0x37
        /*0002*/ 	.short	(.L_92 - .L_91)
.L_91:
        /*0004*/ 	.word	0x00000082


	//----- nvinfo : EIATTR_KPARAM_INFO
	.align		4
.L_92:
        /*0008*/ 	.byte	0x04, 0x17
        /*000a*/ 	.short	(.L_94 - .L_93)
.L_93:
        /*000c*/ 	.word	0x00000000
        /*0010*/ 	.short	0x0004
        /*0012*/ 	.short	0x0020
        /*0014*/ 	.byte	0x00, 0xf5, 0x21, 0x00


	//----- nvinfo : EIATTR_KPARAM_INFO
	.align		4
.L_94:
        /*0018*/ 	.byte	0x04, 0x17
        /*001a*/ 	.short	(.L_96 - .L_95)
.L_95:
        /*001c*/ 	.word	0x00000000
        /*0020*/ 	.short	0x0003
        /*0022*/ 	.short	0x0018
        /*0024*/ 	.byte	0x00, 0xf5, 0x21, 0x00


	//----- nvinfo : EIATTR_KPARAM_INFO
	.align		4
.L_96:
        /*0028*/ 	.byte	0x04, 0x17
        /*002a*/ 	.short	(.L_98 - .L_97)
.L_97:
        /*002c*/ 	.word	0x00000000
        /*0030*/ 	.short	0x0002
        /*0032*/ 	.short	0x0010
        /*0034*/ 	.byte	0x00, 0xf5, 0x21, 0x00


	//----- nvinfo : EIATTR_KPARAM_INFO
	.align		4
.L_98:
        /*0038*/ 	.byte	0x04, 0x17
        /*003a*/ 	.short	(.L_100 - .L_99)
.L_99:
        /*003c*/ 	.word	0x00000000
        /*0040*/ 	.short	0x0001
        /*0042*/ 	.short	0x0008
        /*0044*/ 	.byte	0x00, 0xf5, 0x21, 0x00


	//----- nvinfo : EIATTR_KPARAM_INFO
	.align		4
.L_100:
        /*0048*/ 	.byte	0x04, 0x17
        /*004a*/ 	.short	(.L_102 - .L_101)
.L_101:
        /*004c*/ 	.word	0x00000000
        /*0050*/ 	.short	0x0000
        /*0052*/ 	.short	0x0000
        /*0054*/ 	.byte	0x00, 0xf5, 0x21, 0x00


	//----- nvinfo : EIATTR_SPARSE_MMA_MASK
	.align		4
.L_102:
        /*0058*/ 	.byte	0x03, 0x50
        /*005a*/ 	.short	0x0000


	//----- nvinfo : EIATTR_MAXREG_COUNT
	.align		4
        /*005c*/ 	.byte	0x03, 0x1b
        /*005e*/ 	.short	0x00ff


	//----- nvinfo : EIATTR_MERCURY_ISA_VERSION
	.align		4
        /*0060*/ 	.byte	0x03, 0x5f
        /*0062*/ 	.short	0x0101


	//----- nvinfo : EIATTR_VRC_CTA_INIT_COUNT
	.align		4
        /*0064*/ 	.byte	0x02, 0x4a
	.zero		1
	.zero		1


	//----- nvinfo : EIATTR_EXIT_INSTR_OFFSETS
	.align		4
        /*0068*/ 	.byte	0x04, 0x1c
        /*006a*/ 	.short	(.L_104 - .L_103)


	//   ....[0]....
.L_103:
        /*006c*/ 	.word	0x00000060


	//   ....[1]....
        /*0070*/ 	.word	0x000000e0


	//   ....[2]....
        /*0074*/ 	.word	0x000007d0


	//----- nvinfo : EIATTR_CBANK_PARAM_SIZE
	.align		4
.L_104:
        /*0078*/ 	.byte	0x03, 0x19
        /*007a*/ 	.short	0x0028


	//----- nvinfo : EIATTR_PARAM_CBANK
	.align		4
        /*007c*/ 	.byte	0x04, 0x0a
        /*007e*/ 	.short	(.L_106 - .L_105)
	.align		4
.L_105:
        /*0080*/ 	.word	index@(.nv.constant0._Z29initialize_populations_kernelPdS_S_S_S_)
        /*0084*/ 	.short	0x0380
        /*0086*/ 	.short	0x0028


	//----- nvinfo : EIATTR_SW_WAR
	.align		4
.L_106:
        /*0088*/ 	.byte	0x04, 0x36
        /*008a*/ 	.short	(.L_108 - .L_107)
.L_107:
        /*008c*/ 	.word	0x00000008
.L_108:


//--------------------- .nv.info._Z31update_particle_position_kernelP15particle_struct --------------------------
	.section	.nv.info._Z31update_particle_position_kernelP15particle_struct,"",@"SHT_CUDA_INFO"
	.sectionflags	@""
	.align	4


	//----- nvinfo : EIATTR_CUDA_API_VERSION
	.align		4
        /*0000*/ 	.byte	0x04, 0x37
        /*0002*/ 	.short	(.L_110 - .L_109)
.L_109:
        /*0004*/ 	.word	0x00000082


	//----- nvinfo : EIATTR_KPARAM_INFO
	.align		4
.L_110:
        /*0008*/ 	.byte	0x04, 0x17
        /*000a*/ 	.short	(.L_112 - .L_111)
.L_111:
        /*000c*/ 	.word	0x00000000
        /*0010*/ 	.short	0x0000
        /*0012*/ 	.short	0x0000
        /*0014*/ 	.byte	0x00, 0xf5, 0x21, 0x00


	//----- nvinfo : EIATTR_SPARSE_MMA_MASK
	.align		4
.L_112:
        /*0018*/ 	.byte	0x03, 0x50
        /*001a*/ 	.short	0x0000


	//----- nvinfo : EIATTR_MAXREG_COUNT
	.align		4
        /*001c*/ 	.byte	0x03, 0x1b
        /*001e*/ 	.short	0x00ff


	//----- nvinfo : EIATTR_MERCURY_ISA_VERSION
	.align		4
        /*0020*/ 	.byte	0x03, 0x5f
        /*0022*/ 	.short	0x0101


	//----- nvinfo : EIATTR_VRC_CTA_INIT_COUNT
	.align		4
        /*0024*/ 	.byte	0x02, 0x4a
	.zero		1
	.zero		1


	//----- nvinfo : EIATTR_EXIT_INSTR_OFFSETS
	.align		4
        /*0028*/ 	.byte	0x04, 0x1c
        /*002a*/ 	.short	(.L_114 - .L_113)


	//   ....[0]....
.L_113:
        /*002c*/ 	.word	0x00000070


	//   ....[1]....
        /*0030*/ 	.word	0x00000670


	//   ....[2]....
        /*0034*/ 	.word	0x00000720


	//   ....[3]....
        /*0038*/ 	.word	0x00000740


	//   ....[4]....
        /*003c*/ 	.word	0x00000770


	//   ....[5]....
        /*0040*/ 	.word	0x00000820


	//----- nvinfo : EIATTR_CRS_STACK_SIZE
	.align		4
.L_114:
        /*0044*/ 	.byte	0x04, 0x1e
        /*0046*/ 	.short	(.L_116 - .L_115)
.L_115:
        /*0048*/ 	.word	0x00000000


	//----- nvinfo : EIATTR_CBANK_PARAM_SIZE
	.align		4
.L_116:
        /*004c*/ 	.byte	0x03, 0x19
        /*004e*/ 	.short	0x0008


	//----- nvinfo : EIATTR_PARAM_CBANK
	.align		4
        /*0050*/ 	.byte	0x04, 0x0a
        /*0052*/ 	.short	(.L_118 - .L_117)
	.align		4
.L_117:
        /*0054*/ 	.word	index@(.nv.constant0._Z31update_particle_position_kernelP15particle_struct)
        /*0058*/ 	.short	0x0380
        /*005a*/ 	.short	0x0008


	//----- nvinfo : EIATTR_SW_WAR
	.align		4
.L_118:
        /*005c*/ 	.byte	0x04, 0x36
        /*005e*/ 	.short	(.L_120 - .L_119)
.L_119:
        /*0060*/ 	.word	0x00000008
.L_120:


//--------------------- .nv.info._Z18interpolate_kernelP15particle_structPdS1_S1_S1_S1_ --------------------------
	.section	.nv.info._Z18interpolate_kernelP15particle_structPdS1_S1_S1_S1_,"",@"SHT_CUDA_INFO"
	.sectionflags	@""
	.align	4


	//----- nvinfo : EIATTR_CUDA_API_VERSION
	.align		4
        /*0000*/ 	.byte	0x04, 0x37
        /*0002*/ 	.short	(.L_122 - .L_121)
.L_121:
        /*0004*/ 	.word	0x00000082


	//----- nvinfo : EIATTR_KPARAM_INFO
	.align		4
.L_122:
        /*0008*/ 	.byte	0x04, 0x17
        /*000a*/ 	.short	(.L_124 - .L_123)
.L_123:
        /*000c*/ 	.word	0x00000000
        /*0010*/ 	.short	0x0005
        /*0012*/ 	.short	0x0028
        /*0014*/ 	.byte	0x00, 0xf5, 0x21, 0x00


	//----- nvinfo : EIATTR_KPARAM_INFO
	.align		4
.L_124:
        /*0018*/ 	.byte	0x04, 0x17
        /*001a*/ 	.short	(.L_126 - .L_125)
.L_125:
        /*001c*/ 	.word	0x00000000
        /*0020*/ 	.short	0x0004
        /*0022*/ 	.short	0x0020
        /*0024*/ 	.byte	0x00, 0xf5, 0x21, 0x00


	//----- nvinfo : EIATTR_KPARAM_INFO
	.align		4
.L_126:
        /*0028*/ 	.byte	0x04, 0x17
        /*002a*/ 	.short	(.L_128 - .L_127)
.L_127:
        /*002c*/ 	.word	0x00000000
        /*0030*/ 	.short	0x0003
        /*0032*/ 	.short	0x0018
        /*0034*/ 	.byte	0x00, 0xf5, 0x21, 0x00


	//----- nvinfo : EIATTR_KPARAM_INFO
	.align		4
.L_128:
        /*0038*/ 	.byte	0x04, 0x17
        /*003a*/ 	.short	(.L_130 - .L_129)
.L_129:
        /*003c*/ 	.word	0x00000000
        /*0040*/ 	.short	0x0002
        /*0042*/ 	.short	0x0010
        /*0044*/ 	.byte	0x00, 0xf5, 0x21, 0x00


	//----- nvinfo : EIATTR_KPARAM_INFO
	.align		4
.L_130:
        /*0048*/ 	.byte	0x04, 0x17
        /*004a*/ 	.short	(.L_132 - .L_131)
.L_131:
        /*004c*/ 	.word	0x00000000
        /*0050*/ 	.short	0x0001
        /*0052*/ 	.short	0x0008
        /*0054*/ 	.byte	0x00, 0xf5, 0x21, 0x00


	//----- nvinfo : EIATTR_KPARAM_INFO
	.align		4
.L_132:
        /*0058*/ 	.byte	0x04, 0x17
        /*005a*/ 	.short	(.L_134 - .L_133)
.L_133:
        /*005c*/ 	.word	0x00000000
        /*0060*/ 	.short	0x0000
        /*0062*/ 	.short	0x0000
        /*0064*/ 	.byte	0x00, 0xf5, 0x21, 0x00


	//----- nvinfo : EIATTR_SPARSE_MMA_MASK
	.align		4
.L_134:
        /*0068*/ 	.byte	0x03, 0x50
        /*006a*/ 	.short	0x0000


	//----- nvinfo : EIATTR_MAXREG_COUNT
	.align		4
        /*006c*/ 	.byte	0x03, 0x1b
        /*006e*/ 	.short	0x00ff


	//----- nvinfo : EIATTR_MERCURY_ISA_VERSION
	.align		4
        /*0070*/ 	.byte	0x03, 0x5f
        /*0072*/ 	.short	0x0101


	//----- nvinfo : EIATTR_VRC_CTA_INIT_COUNT
	.align		4
        /*0074*/ 	.byte	0x02, 0x4a
	.zero		1
	.zero		1


	//----- nvinfo : EIATTR_EXIT_INSTR_OFFSETS
	.align		4
        /*0078*/ 	.byte	0x04, 0x1c
        /*007a*/ 	.short	(.L_136 - .L_135)


	//   ....[0]....
.L_135:
        /*007c*/ 	.word	0x00000070


	//   ....[1]....
        /*0080*/ 	.word	0x000000d0


	//   ....[2]....
        /*0084*/ 	.word	0x00001810


	//----- nvinfo : EIATTR_CRS_STACK_SIZE
	.align		4
.L_136:
        /*0088*/ 	.byte	0x04, 0x1e
        /*008a*/ 	.short	(.L_138 - .L_137)
.L_137:
        /*008c*/ 	.word	0x00000000


	//----- nvinfo : EIATTR_CBANK_PARAM_SIZE
	.align		4
.L_138:
        /*0090*/ 	.byte	0x03, 0x19
        /*0092*/ 	.short	0x0030


	//----- nvinfo : EIATTR_PARAM_CBANK
	.align		4
        /*0094*/ 	.byte	0x04, 0x0a
        /*0096*/ 	.short	(.L_140 - .L_139)
	.align		4
.L_139:
        /*0098*/ 	.word	index@(.nv.constant0._Z18interpolate_kernelP15particle_structPdS1_S1_S1_S1_)
        /*009c*/ 	.short	0x0380
        /*009e*/ 	.short	0x0030


	//----- nvinfo : EIATTR_SW_WAR
	.align		4
.L_140:
        /*00a0*/ 	.byte	0x04, 0x36
        /*00a2*/ 	.short	(.L_142 - .L_141)
.L_141:
        /*00a4*/ 	.word	0x00000008
.L_142:


//--------------------- .nv.info._Z13spread_kernelP15particle_structPdS1_ --------------------------
	.section	.nv.info._Z13spread_kernelP15particle_structPdS1_,"",@"SHT_CUDA_INFO"
	.sectionflags	@""
	.align	4


	//----- nvinfo : EIATTR_CUDA_API_VERSION
	.align		4
        /*0000*/ 	.byte	0x04, 0x37
        /*0002*/ 	.short	(.L_144 - .L_143)
.L_143:
        /*0004*/ 	.word	0x00000082


	//----- nvinfo : EIATTR_KPARAM_INFO
	.align		4
.L_144:
        /*0008*/ 	.byte	0x04, 0x17
        /*000a*/ 	.short	(.L_146 - .L_145)
.L_145:
        /*000c*/ 	.word	0x00000000
        /*0010*/ 	.short	0x0002
        /*0012*/ 	.short	0x0010
        /*0014*/ 	.byte	0x00, 0xf5, 0x21, 0x00


	//----- nvinfo : EIATTR_KPARAM_INFO
	.align		4
.L_146:
        /*0018*/ 	.byte	0x04, 0x17
        /*001a*/ 	.short	(.L_148 - .L_147)
.L_147:
        /*001c*/ 	.word	0x00000000
        /*0020*/ 	.short	0x0001
        /*0022*/ 	.short	0x0008
        /*0024*/ 	.byte	0x00, 0xf5, 0x21, 0x00


	//----- nvinfo : EIATTR_KPARAM_INFO
	.align		4
.L_148:
        /*0028*/ 	.byte	0x04, 0x17
        /*002a*/ 	.short	(.L_150 - .L_149)
.L_149:
        /*002c*/ 	.word	0x00000000
        /*0030*/ 	.short	0x0000
        /*0032*/ 	.short	0x0000
        /*0034*/ 	.byte	0x00, 0xf5, 0x21, 0x00


	//----- nvinfo : EIATTR_SPARSE_MMA_MASK
	.align		4
.L_150:
        /*0038*/ 	.byte	0x03, 0x50
        /*003a*/ 	.short	0x0000


	//----- nvinfo : EIATTR_MAXREG_COUNT
	.align		4
        /*003c*/ 	.byte	0x03, 0x1b
        /*003e*/ 	.short	0x00ff


	//----- nvinfo : EIATTR_MERCURY_ISA_VERSION
	.align		4
        /*0040*/ 	.byte	0x03, 0x5f
        /*0042*/ 	.short	0x0101


	//----- nvinfo : EIATTR_VRC_CTA_INIT_COUNT
	.align		4
        /*0044*/ 	.byte	0x02, 0x4a
	.zero		1
	.zero		1


	//----- nvinfo : EIATTR_EXIT_INSTR_OFFSETS
	.align		4
        /*0048*/ 	.byte	0x04, 0x1c
        /*004a*/ 	.short	(.L_152 - .L_151)


	//   ....[0]....
.L_151:
        /*004c*/ 	.word	0x000000c0


	//   ....[1]....
        /*0050*/ 	.word	0x00000170


	//   ....[2]....
        /*0054*/ 	.word	0x00000a10


	//----- nvinfo : EIATTR_CBANK_PARAM_SIZE
	.align		4
.L_152:
        /*0058*/ 	.byte	0x03, 0x19
        /*005a*/ 	.short	0x0018


	//----- nvinfo : EIATTR_PARAM_CBANK
	.align		4
        /*005c*/ 	.byte	0x04, 0x0a
        /*005e*/ 	.short	(.L_154 - .L_153)
	.align		4
.L_153:
        /*0060*/ 	.word	index@(.nv.constant0._Z13spread_kernelP15particle_structPdS1_)
        /*0064*/ 	.short	0x0380
        /*0066*/ 	.short	0x0018


	//----- nvinfo : EIATTR_SW_WAR
	.align		4
.L_154:
        /*0068*/ 	.byte	0x04, 0x36
        /*006a*/ 	.short	(.L_156 - .L_155)
.L_155:
        /*006c*/ 	.word	0x00000008
.L_156:


//--------------------- .nv.info._Z30compute_particle_forces_kernelP15particle_struct --------------------------
	.section	.nv.info._Z30compute_particle_forces_kernelP15particle_struct,"",@"SHT_CUDA_INFO"
	.sectionflags	@""
	.align	4


	//----- nvinfo : EIATTR_CUDA_API_VERSION
	.align		4
        /*0000*/ 	.byte	0x04, 0x37
        /*0002*/ 	.short	(.L_158 - .L_157)
.L_157:
        /*0004*/ 	.word	0x00000082


	//----- nvinfo : EIATTR_KPARAM_INFO
	.align		4
.L_158:
        /*0008*/ 	.byte	0x04, 0x17
        /*000a*/ 	.short	(.L_160 - .L_159)
.L_159:
        /*000c*/ 	.word	0x00000000
        /*0010*/ 	.short	0x0000
        /*0012*/ 	.short	0x0000
        /*0014*/ 	.byte	0x00, 0xf5, 0x21, 0x00


	//----- nvinfo : EIATTR_SPARSE_MMA_MASK
	.align		4
.L_160:
        /*0018*/ 	.byte	0x03, 0x50
        /*001a*/ 	.short	0x0000


	//----- nvinfo : EIATTR_MAXREG_COUNT
	.align		4
        /*001c*/ 	.byte	0x03, 0x1b
        /*001e*/ 	.short	0x00ff


	//----- nvinfo : EIATTR_MERCURY_ISA_VERSION
	.align		4
        /*0020*/ 	.byte	0x03, 0x5f
        /*0022*/ 	.short	0x0101


	//----- nvinfo : EIATTR_VRC_CTA_INIT_COUNT
	.align		4
        /*0024*/ 	.byte	0x02, 0x4a
	.zero		1
	.zero		1


	//----- nvinfo : EIATTR_EXIT_INSTR_OFFSETS
	.align		4
        /*0028*/ 	.byte	0x04, 0x1c
        /*002a*/ 	.short	(.L_162 - .L_161)


	//   ....[0]....
.L_161:
        /*002c*/ 	.word	0x00000070


	//   ....[1]....
        /*0030*/ 	.word	0x000001e0


	//   ....[2]....
        /*0034*/ 	.word	0x00000510


	//----- nvinfo : EIATTR_CRS_STACK_SIZE
	.align		4
.L_162:
        /*0038*/ 	.byte	0x04, 0x1e
        /*003a*/ 	.short	(.L_164 - .L_163)
.L_163:
        /*003c*/ 	.word	0x00000000


	//----- nvinfo : EIATTR_CBANK_PARAM_SIZE
	.align		4
.L_164:
        /*0040*/ 	.byte	0x03, 0x19
        /*0042*/ 	.short	0x0008


	//----- nvinfo : EIATTR_PARAM_CBANK
	.align		4
        /*0044*/ 	.byte	0x04, 0x0a
        /*0046*/ 	.short	(.L_166 - .L_165)
	.align		4
.L_165:
        /*0048*/ 	.word	index@(.nv.constant0._Z30compute_particle_forces_kernelP15particle_struct)
        /*004c*/ 	.short	0x0380
        /*004e*/ 	.short	0x0008


	//----- nvinfo : EIATTR_SW_WAR
	.align		4
.L_166:
        /*0050*/ 	.byte	0x04, 0x36
        /*0052*/ 	.short	(.L_168 - .L_167)
.L_167:
        /*0054*/ 	.word	0x00000008
.L_168:


//--------------------- .nv.info._Z14momenta_kernelPdS_S_S_ --------------------------
	.section	.nv.info._Z14momenta_kernelPdS_S_S_,"",@"SHT_CUDA_INFO"
	.sectionflags	@""
	.align	4


	//----- nvinfo : EIATTR_CUDA_API_VERSION
	.align		4
        /*0000*/ 	.byte	0x04, 0x37
        /*0002*/ 	.short	(.L_170 - .L_169)
.L_169:
        /*0004*/ 	.word	0x00000082


	//----- nvinfo : EIATTR_KPARAM_INFO
	.align		4
.L_170:
        /*0008*/ 	.byte	0x04, 0x17
        /*000a*/ 	.short	(.L_172 - .L_171)
.L_171:
        /*000c*/ 	.word	0x00000000
        /*0010*/ 	.short	0x0003
        /*0012*/ 	.short	0x0018
        /*0014*/ 	.byte	0x00, 0xf5, 0x21, 0x00


	//----- nvinfo : EIATTR_KPARAM_INFO
	.align		4
.L_172:
        /*0018*/ 	.byte	0x04, 0x17
        /*001a*/ 	.short	(.L_174 - .L_173)
.L_173:
        /*001c*/ 	.word	0x00000000
        /*0020*/ 	.short	0x0002
        /*0022*/ 	.short	0x0010
        /*0024*/ 	.byte	0x00, 0xf5, 0x21, 0x00


	//----- nvinfo : EIATTR_KPARAM_INFO
	.align		4
.L_174:
        /*0028*/ 	.byte	0x04, 0x17
        /*002a*/ 	.short	(.L_176 - .L_175)
.L_175:
        /*002c*/ 	.word	0x00000000
        /*0030*/ 	.short	0x0001
        /*0032*/ 	.short	0x0008
        /*0034*/ 	.byte	0x00, 0xf5, 0x21, 0x00


	//----- nvinfo : EIATTR_KPARAM_INFO
	.align		4
.L_176:
        /*0038*/ 	.byte	0x04, 0x17
        /*003a*/ 	.short	(.L_178 - .L_177)
.L_177:
        /*003c*/ 	.word	0x00000000
        /*0040*/ 	.short	0x0000
        /*0042*/ 	.short	0x0000
        /*0044*/ 	.byte	0x00, 0xf5, 0x21, 0x00


	//----- nvinfo : EIATTR_SPARSE_MMA_MASK
	.align		4
.L_178:
        /*0048*/ 	.byte	0x03, 0x50
        /*004a*/ 	.short	0x0000


	//----- nvinfo : EIATTR_MAXREG_COUNT
	.align		4
        /*004c*/ 	.byte	0x03, 0x1b
        /*004e*/ 	.short	0x00ff


	//----- nvinfo : EIATTR_MERCURY_ISA_VERSION
	.align		4
        /*0050*/ 	.byte	0x03, 0x5f
        /*0052*/ 	.short	0x0101


	//----- nvinfo : EIATTR_VRC_CTA_INIT_COUNT
	.align		4
        /*0054*/ 	.byte	0x02, 0x4a
	.zero		1
	.zero		1


	//----- nvinfo : EIATTR_EXIT_INSTR_OFFSETS
	.align		4
        /*0058*/ 	.byte	0x04, 0x1c
        /*005a*/ 	.short	(.L_180 - .L_179)


	//   ....[0]....
.L_179:
        /*005c*/ 	.word	0x000000c0


	//   ....[1]....
        /*0060*/ 	.word	0x000006f0


	//----- nvinfo : EIATTR_CRS_STACK_SIZE
	.align		4
.L_180:
        /*0064*/ 	.byte	0x04, 0x1e
        /*0066*/ 	.short	(.L_182 - .L_181)
.L_181:
        /*0068*/ 	.word	0x00000000


	//----- nvinfo : EIATTR_CBANK_PARAM_SIZE
	.align		4
.L_182:
        /*006c*/ 	.byte	0x03, 0x19
        /*006e*/ 	.short	0x0020


	//----- nvinfo : EIATTR_PARAM_CBANK
	.align		4
        /*0070*/ 	.byte	0x04, 0x0a
        /*0072*/ 	.short	(.L_184 - .L_183)
	.align		4
.L_183:
        /*0074*/ 	.word	index@(.nv.constant0._Z14momenta_kernelPdS_S_S_)
        /*0078*/ 	.short	0x0380
        /*007a*/ 	.short	0x0020


	//----- nvinfo : EIATTR_SW_WAR
	.align		4
.L_184:
        /*007c*/ 	.byte	0x04, 0x36
        /*007e*/ 	.short	(.L_186 - .L_185)
.L_185:
        /*0080*/ 	.word	0x00000008
.L_186:


//--------------------- .nv.info._Z10lbm_kernelPdS_S_S_S_S_S_ --------------------------
	.section	.nv.info._Z10lbm_kernelPdS_S_S_S_S_S_,"",@"SHT_CUDA_INFO"
	.sectionflags	@""
	.align	4


	//----- nvinfo : EIATTR_CUDA_API_VERSION
	.align		4
        /*0000*/ 	.byte	0x04, 0x37
        /*0002*/ 	.short	(.L_188 - .L_187)
.L_187:
        /*0004*/ 	.word	0x00000082


	//----- nvinfo : EIATTR_KPARAM_INFO
	.align		4
.L_188:
        /*0008*/ 	.byte	0x04, 0x17
        /*000a*/ 	.short	(.L_190 - .L_189)
.L_189:
        /*000c*/ 	.word	0x00000000
        /*0010*/ 	.short	0x0006
        /*0012*/ 	.short	0x0030
        /*0014*/ 	.byte	0x00, 0xf5, 0x21, 0x00


	//----- nvinfo : EIATTR_KPARAM_INFO
	.align		4
.L_190:
        /*0018*/ 	.byte	0x04, 0x17
        /*001a*/ 	.short	(.L_192 - .L_191)
.L_191:
        /*001c*/ 	.word	0x00000000
        /*0020*/ 	.short	0x0005
        /*0022*/ 	.short	0x0028
        /*0024*/ 	.byte	0x00, 0xf5, 0x21, 0x00


	//----- nvinfo : EIATTR_KPARAM_INFO
	.align		4
.L_192:
        /*0028*/ 	.byte	0x04, 0x17
        /*002a*/ 	.short	(.L_194 - .L_193)
.L_193:
        /*002c*/ 	.word	0x00000000
        /*0030*/ 	.short	0x0004
        /*0032*/ 	.short	0x0020
        /*0034*/ 	.byte	0x00, 0xf5, 0x21, 0x00


	//----- nvinfo : EIATTR_KPARAM_INFO
	.align		4
.L_194:
        /*0038*/ 	.byte	0x04, 0x17
        /*003a*/ 	.short	(.L_196 - .L_195)
.L_195:
        /*003c*/ 	.word	0x00000000
        /*0040*/ 	.short	0x0003
        /*0042*/ 	.short	0x0018
        /*0044*/ 	.byte	0x00, 0xf5, 0x21, 0x00


	//----- nvinfo : EIATTR_KPARAM_INFO
	.align		4
.L_196:
        /*0048*/ 	.byte	0x04, 0x17
        /*004a*/ 	.short	(.L_198 - .L_197)
.L_197:
        /*004c*/ 	.word	0x00000000
        /*0050*/ 	.short	0x0002
        /*0052*/ 	.short	0x0010
        /*0054*/ 	.byte	0x00, 0xf5, 0x21, 0x00


	//----- nvinfo : EIATTR_KPARAM_INFO
	.align		4
.L_198:
        /*0058*/ 	.byte	0x04, 0x17
        /*005a*/ 	.short	(.L_200 - .L_199)
.L_199:
        /*005c*/ 	.word	0x00000000
        /*0060*/ 	.short	0x0001
        /*0062*/ 	.short	0x0008
        /*0064*/ 	.byte	0x00, 0xf5, 0x21, 0x00


	//----- nvinfo : EIATTR_KPARAM_INFO
	.align		4
.L_200:
        /*0068*/ 	.byte	0x04, 0x17
        /*006a*/ 	.short	(.L_202 - .L_201)
.L_201:
        /*006c*/ 	.word	0x00000000
        /*0070*/ 	.short	0x0000
        /*0072*/ 	.short	0x0000
        /*0074*/ 	.byte	0x00, 0xf5, 0x21, 0x00


	//----- nvinfo : EIATTR_SPARSE_MMA_MASK
	.align		4
.L_202:
        /*0078*/ 	.byte	0x03, 0x50
        /*007a*/ 	.short	0x0000


	//----- nvinfo : EIATTR_MAXREG_COUNT
	.align		4
        /*007c*/ 	.byte	0x03, 0x1b
        /*007e*/ 	.short	0x00ff


	//----- nvinfo : EIATTR_MERCURY_ISA_VERSION
	.align		4
        /*0080*/ 	.byte	0x03, 0x5f
        /*0082*/ 	.short	0x0101


	//----- nvinfo : EIATTR_VRC_CTA_INIT_COUNT
	.align		4
        /*0084*/ 	.byte	0x02, 0x4a
	.zero		1
	.zero		1


	//----- nvinfo : EIATTR_EXIT_INSTR_OFFSETS
	.align		4
        /*0088*/ 	.byte	0x04, 0x1c
        /*008a*/ 	.short	(.L_204 - .L_203)


	//   ....[0]....
.L_203:
        /*008c*/ 	.word	0x000000c0


	//   ....[1]....
        /*0090*/ 	.word	0x00000de0


	//----- nvinfo : EIATTR_CRS_STACK_SIZE
	.align		4
.L_204:
        /*0094*/ 	.byte	0x04, 0x1e
        /*0096*/ 	.short	(.L_206 - .L_205)
.L_205:
        /*0098*/ 	.word	0x00000000


	//----- nvinfo : EIATTR_CBANK_PARAM_SIZE
	.align		4
.L_206:
        /*009c*/ 	.byte	0x03, 0x19
        /*009e*/ 	.short	0x0038


	//----- nvinfo : EIATTR_PARAM_CBANK
	.align		4
        /*00a0*/ 	.byte	0x04, 0x0a
        /*00a2*/ 	.short	(.L_208 - .L_207)
	.align		4
.L_207:
        /*00a4*/ 	.word	index@(.nv.constant0._Z10lbm_kernelPdS_S_S_S_S_S_)
        /*00a8*/ 	.short	0x0380
        /*00aa*/ 	.short	0x0038


	//----- nvinfo : EIATTR_SW_WAR
	.align		4
.L_208:
        /*00ac*/ 	.byte	0x04, 0x36
        /*00ae*/ 	.short	(.L_210 - .L_209)
.L_209:
        /*00b0*/ 	.word	0x00000008
.L_210:


//--------------------- .nv.callgraph             --------------------------
	.section	.nv.callgraph,"",@"SHT_CUDA_CALLGRAPH"
	.align	4
	.sectionentsize	8
	.align		4
        /*0000*/ 	.word	0x00000000
	.align		4
        /*0004*/ 	.word	0xffffffff
	.align		4
        /*0008*/ 	.word	0x00000000
	.align		4
        /*000c*/ 	.word	0xfffffffe
	.align		4
        /*0010*/ 	.word	0x00000000
	.align		4
        /*0014*/ 	.word	0xfffffffd
	.align		4
        /*0018*/ 	.word	0x00000000
	.align		4
        /*001c*/ 	.word	0xfffffffc


//--------------------- .nv.constant3             --------------------------
	.section	.nv.constant3,"a",@progbits
	.align	8
.nv.constant3:
	.type		num_cylinders,@object
	.size		num_cylinders,(particle_num_nodes - num_cylinders)
num_cylinders:
        /*0000*/ 	.byte	0x02, 0x00, 0x00, 0x00
	.type		particle_num_nodes,@object
	.size		particle_num_nodes,(.L_1 - particle_num_nodes)
particle_num_nodes:
        /*0004*/ 	.byte	0x24, 0x00, 0x00, 0x00, 0x24, 0x00, 0x00, 0x00
.L_1:
	.zero		4
	.type		particle_radius,@object
	.size		particle_radius,(particle_stiffness - particle_radius)
particle_radius:
        /*0010*/ 	.byte	0x00, 0x00, 0x00, 0x00, 0x00, 0x00, 0x20, 0x40, 0x00, 0x00, 0x00, 0x00, 0x00, 0x00, 0x20, 0x40
	.type		particle_stiffness,@object
	.size		particle_stiffness,(particle_center_x - particle_stiffness)
particle_stiffness:
        /*0020*/ 	.byte	0x9a, 0x99, 0x99, 0x99, 0x99, 0x99, 0xb9, 0x3f, 0x9a, 0x99, 0x99, 0x99, 0x99, 0x99, 0xb9, 0x3f
	.type		particle_center_x,@object
	.size		particle_center_x,(particle_center_y - particle_center_x)
particle_center_x:
        /*0030*/ 	.byte	0x00, 0x00, 0x00, 0x00, 0x00, 0x00, 0x34, 0x40, 0x00, 0x00, 0x00, 0x00, 0x00, 0x00, 0x49, 0x40
	.type		particle_center_y,@object
	.size		particle_center_y,(.L_5 - particle_center_y)
particle_center_y:
        /*0040*/ 	.byte	0x00, 0x00, 0x00, 0x00, 0x00, 0x00, 0x34, 0x40, 0x00, 0x00, 0x00, 0x00, 0x00, 0x00, 0x34, 0x40
.L_5:


//--------------------- .nv.constant4             --------------------------
	.section	.nv.constant4,"a",@progbits
	.align	8
	.align		8
.nv.constant4:
        /*0000*/ 	.dword	pop_eq
	.align		8
        /*0008*/ 	.dword	weight
	.align		8
        /*0010*/ 	.dword	pop
	.align		8
        /*0018*/ 	.dword	pop_old
	.align		8
        /*0020*/ 	.dword	density
	.align		8
        /*0028*/ 	.dword	velocity_x
	.align		8
        /*0030*/ 	.dword	velocity_y
	.align		8
        /*0038*/ 	.dword	force_x
	.align		8
        /*0040*/ 	.dword	force_y
	.align		8
        /*0048*/ 	.dword	__cudart_i2opi_d
	.align		8
        /*0050*/ 	.dword	__cudart_sin_cos_coeffs


//--------------------- .text._Z27initialize_particles_kernelP15particle_struct --------------------------
	.section	.text._Z27initialize_particles_kernelP15particle_struct,"ax",@progbits
	.align	128
        .global         _Z27initialize_particles_kernelP15particle_struct
        .type           _Z27initialize_particles_kernelP15particle_struct,@function
        .size           _Z27initialize_particles_kernelP15particle_struct,(.L_x_112 - _Z27initialize_particles_kernelP15particle_struct)
        .other          _Z27initialize_particles_kernelP15particle_struct,@"STO_CUDA_ENTRY STV_DEFAULT"
_Z27initialize_particles_kernelP15particle_struct:
.text._Z27initialize_particles_kernelP15particle_struct:
[----:B------:R-:W0:Y:S01]  /*0000*/  LDC R1, c[0x0][0x37c] ;  /* 0x0000df00ff017b82 */ /* 0x000e220000000800 */
[----:B------:R-:W1:Y:S07]  /*0010*/  S2R R0, SR_TID.X ;  /* 0x0000000000007919 */ /* 0x000e6e0000002100 */
[----:B------:R-:W1:Y:S01]  /*0020*/  S2UR UR4, SR_CTAID.X ;  /* 0x00000000000479c3 */ /* 0x000e620000002500 */
[----:B------:R-:W2:Y:S01]  /*0030*/  LDCU UR5, c[0x3][URZ] ;  /* 0x00c00000ff0577ac */ /* 0x000ea20008000800 */
[----:B0-----:R-:W-:-:S06]  /*0040*/  VIADD R1, R1, 0xffffffd8 ;  /* 0xffffffd801017836 */ /* 0x001fcc0000000000 */
[----:B------:R-:W1:Y:S02]  /*0050*/  LDC R13, c[0x0][0x360] ;  /* 0x0000d800ff0d7b82 */ /* 0x000e640000000800 */
[----:B-1----:R-:W-:-:S05]  /*0060*/  IMAD R13, R13, UR4, R0 ;  /* 0x000000040d0d7c24 */ /* 0x002fca000f8e0200 */
[----:B--2---:R-:W-:-:S13]  /*0070*/  ISETP.GE.AND P0, PT, R13, UR5, PT ;  /* 0x000000050d007c0c */ /* 0x004fda000bf06270 */
[----:B------:R-:W-:Y:S05]  /*0080*/  @P0 EXIT ;  /* 0x000000000000094d */ /* 0x000fea0003800000 */
[----:B------:R-:W-:Y:S01]  /*0090*/  UMOV UR4, 0x4 ;  /* 0x0000000400047882 */ /* 0x000fe20000000000 */
[C---:B------:R-:W-:Y:S01]  /*00a0*/  IMAD.SHL.U32 R12, R13.reuse, 0x8, RZ ;  /* 0x000000080d0c7824 */ /* 0x040fe200078e00ff */
[C---:B------:R-:W-:Y:S01]  /*00b0*/  LEA R0, R13.reuse, UR4, 0x2 ;  /* 0x000000040d007c11 */ /* 0x040fe2000f8e10ff */
[----:B------:R-:W0:Y:S01]  /*00c0*/  LDC.64 R6, c[0x0][0x380] ;  /* 0x0000e000ff067b82 */ /* 0x000e220000000a00 */
[----:B------:R-:W1:Y:S07]  /*00d0*/  LDCU.64 UR4, c[0x0][0x358] ;  /* 0x00006b00ff0477ac */ /* 0x000e6e0008000a00 */
[----:B------:R-:W2:Y:S08]  /*00e0*/  LDC R15, c[0x3][R0] ;  /* 0x00c00000000f7b82 */ /* 0x000eb00000000800 */
[----:B------:R-:W3:Y:S08]  /*00f0*/  LDC.64 R2, c[0x3][R12+0x10] ;  /* 0x00c004000c027b82 */ /* 0x000ef00000000a00 */
[----:B------:R-:W4:Y:S01]  /*0100*/  LDC.64 R4, c[0x3][R12+0x20] ;  /* 0x00c008000c047b82 */ /* 0x000f220000000a00 */
[----:B0-----:R-:W-:-:S07]  /*0110*/  IMAD.WIDE R6, R13, 0x60, R6 ;  /* 0x000000600d067825 */ /* 0x001fce00078e0206 */
[----:B------:R-:W0:Y:S08]  /*0120*/  LDC.64 R8, c[0x3][R12+0x30] ;  /* 0x00c00c000c087b82 */ /* 0x000e300000000a00 */
[----:B------:R-:W5:Y:S01]  /*0130*/  LDC.64 R10, c[0x3][R12+0x40] ;  /* 0x00c010000c0a7b82 */ /* 0x000f620000000a00 */
[----:B--2---:R-:W-:Y:S01]  /*0140*/  ISETP.GE.AND P0, PT, R15, 0x1, PT ;  /* 0x000000010f00780c */ /* 0x004fe20003f06270 */
[----:B-1----:R1:W-:Y:S04]  /*0150*/  STG.E desc[UR4][R6.64], R15 ;  /* 0x0000000f06007986 */ /* 0x0023e8000c101904 */
[----:B---3--:R1:W-:Y:S04]  /*0160*/  STG.E.64 desc[UR4][R6.64+0x8], R2 ;  /* 0x0000080206007986 */ /* 0x0083e8000c101b04 */
[----:B----4-:R1:W-:Y:S04]  /*0170*/  STG.E.64 desc[UR4][R6.64+0x10], R4 ;  /* 0x0000100406007986 */ /* 0x0103e8000c101b04 */
[----:B0-----:R1:W-:Y:S04]  /*0180*/  STG.E.64 desc[UR4][R6.64+0x18], R8 ;  /* 0x0000180806007986 */ /* 0x0013e8000c101b04 */
[----:B------:R1:W-:Y:S04]  /*0190*/  STG.E.64 desc[UR4][R6.64+0x28], R8 ;  /* 0x0000280806007986 */ /* 0x0003e8000c101b04 */
[----:B-----5:R1:W-:Y:S04]  /*01a0*/  STG.E.64 desc[UR4][R6.64+0x20], R10 ;  /* 0x0000200a06007986 */ /* 0x0203e8000c101b04 */
[----:B------:R1:W-:Y:S01]  /*01b0*/  STG.E.64 desc[UR4][R6.64+0x30], R10 ;  /* 0x0000300a06007986 */ /* 0x0003e2000c101b04 */
[----:B------:R-:W-:Y:S05]  /*01c0*/  @!P0 EXIT ;  /* 0x000000000000894d */ /* 0x000fea0003800000 */
[----:B-1----:R-:W-:Y:S01]  /*01d0*/  IMAD.MOV.U32 R8, RZ, RZ, RZ ;  /* 0x000000ffff087224 */ /* 0x002fe200078e00ff */
[----:B------:R-:W0:Y:S06]  /*01e0*/  LDCU.64 UR8, c[0x4][0x50] ;  /* 0x01000a00ff0877ac */ /* 0x000e2c0008000a00 */
.L_x_20:
[----:B------:R1:W5:Y:S04]  /*01f0*/  LDG.E.64 R26, desc[UR4][R6.64+0x18] ;  /* 0x00001804061a7981 */ /* 0x000368000c1e1b00 */
[----:B------:R1:W5:Y:S01]  /*0200*/  LDG.E.64 R24, desc[UR4][R6.64+0x8] ;  /* 0x0000080406187981 */ /* 0x000362000c1e1b00 */
[----:B------:R-:W2:Y:S01]  /*0210*/  I2F.F64 R4, R15 ;  /* 0x0000000f00047312 */ /* 0x000ea20000201c00 */
[----:B------:R-:W-:Y:S01]  /*0220*/  IMAD.MOV.U32 R2, RZ, RZ, 0x1 ;  /* 0x00000001ff027424 */ /* 0x000fe200078e00ff */
[----:B------:R-:W-:Y:S01]  /*0230*/  UMOV UR6, 0x54442d18 ;  /* 0x54442d1800067882 */ /* 0x000fe20000000000 */
[----:B------:R-:W-:Y:S01]  /*0240*/  UMOV UR7, 0x401921fb ;  /* 0x401921fb00077882 */ /* 0x000fe20000000000 */
[----:B------:R-:W-:Y:S04]  /*0250*/  BSSY.RECONVERGENT B0, `(.L_x_0) ;  /* 0x0000016000007945 */ /* 0x000fe80003800200 */
[----:B--2---:R-:W2:Y:S02]  /*0260*/  MUFU.RCP64H R3, R5 ;  /* 0x0000000500037308 */ /* 0x004ea40000001800 */
[----:B--2---:R-:W-:-:S08]  /*0270*/  DFMA R10, -R4, R2, 1 ;  /* 0x3ff00000040a742b */ /* 0x004fd00000000102 */
[----:B------:R-:W-:-:S08]  /*0280*/  DFMA R10, R10, R10, R10 ;  /* 0x0000000a0a0a722b */ /* 0x000fd0000000000a */
[----:B------:R-:W-:Y:S02]  /*0290*/  DFMA R2, R2, R10, R2 ;  /* 0x0000000a0202722b */ /* 0x000fe40000000002 */
[----:B------:R-:W2:Y:S06]  /*02a0*/  I2F.F64.U32 R10, R8 ;  /* 0x00000008000a7312 */ /* 0x000eac0000201800 */
[----:B------:R-:W-:-:S08]  /*02b0*/  DFMA R12, -R4, R2, 1 ;  /* 0x3ff00000040c742b */ /* 0x000fd00000000102 */
[----:B------:R-:W-:Y:S02]  /*02c0*/  DFMA R12, R2, R12, R2 ;  /* 0x0000000c020c722b */ /* 0x000fe40000000002 */
[----:B--2---:R-:W-:-:S08]  /*02d0*/  DMUL R10, R10, UR6 ;  /* 0x000000060a0a7c28 */ /* 0x004fd00008000000 */
[----:B------:R-:W-:Y:S02]  /*02e0*/  DMUL R18, R10, R12 ;  /* 0x0000000c0a127228 */ /* 0x000fe40000000000 */
[----:B------:R-:W-:-:S06]  /*02f0*/  FSETP.GEU.AND P1, PT, |R11|, 6.5827683646048100446e-37, PT ;  /* 0x036000000b00780b */ /* 0x000fcc0003f2e200 */
[----:B------:R-:W-:-:S08]  /*0300*/  DFMA R2, -R4, R18, R10 ;  /* 0x000000120402722b */ /* 0x000fd0000000010a */
[----:B------:R-:W-:-:S10]  /*0310*/  DFMA R18, R12, R2, R18 ;  /* 0x000000020c12722b */ /* 0x000fd40000000012 */
[----:B------:R-:W-:-:S05]  /*0320*/  FFMA R0, RZ, R5, R19 ;  /* 0x00000005ff007223 */ /* 0x000fca0000000013 */
[----:B------:R-:W-:-:S13]  /*0330*/  FSETP.GT.AND P0, PT, |R0|, 1.469367938527859385e-39, PT ;  /* 0x001000000000780b */ /* 0x000fda0003f04200 */
[----:B-1----:R-:W-:Y:S05]  /*0340*/  @P0 BRA P1, `(.L_x_1) ;  /* 0x0000000000180947 */ /* 0x002fea0000800000 */
[----:B------:R-:W-:Y:S01]  /*0350*/  IMAD.MOV.U32 R2, RZ, RZ, R10 ;  /* 0x000000ffff027224 */ /* 0x000fe200078e000a */
[----:B------:R-:W-:Y:S01]  /*0360*/  MOV R0, 0x390 ;  /* 0x0000039000007802 */ /* 0x000fe20000000f00 */
[----:B------:R-:W-:-:S07]  /*0370*/  IMAD.MOV.U32 R3, RZ, RZ, R11 ;  /* 0x000000ffff037224 */ /* 0x000fce00078e000b */
[----:B0----5:R-:W-:Y:S05]  /*0380*/  CALL.REL.NOINC `($__internal_0_$__cuda_sm20_div_rn_f64_full) ;  /* 0x0000001400107944 */ /* 0x021fea0003c00000 */
[----:B------:R-:W-:Y:S02]  /*0390*/  IMAD.MOV.U32 R18, RZ, RZ, R12 ;  /* 0x000000ffff127224 */ /* 0x000fe400078e000c */
[----:B------:R-:W-:-:S07]  /*03a0*/  IMAD.MOV.U32 R19, RZ, RZ, R13 ;  /* 0x000000ffff137224 */ /* 0x000fce00078e000d */
.L_x_1:
[----:B0-----:R-:W-:Y:S05]  /*03b0*/  BSYNC.RECONVERGENT B0 ;  /* 0x0000000000007941 */ /* 0x001fea0003800200 */
.L_x_0:
[----:B------:R-:W-:Y:S01]  /*03c0*/  DSETP.NEU.AND P0, PT, |R18|, +INF , PT ;  /* 0x7ff000001200742a */ /* 0x000fe20003f0d200 */
[----:B------:R-:W-:-:S13]  /*03d0*/  BSSY.RECONVERGENT B0, `(.L_x_2) ;  /* 0x0000019000007945 */ /* 0x000fda0003800200 */
[----:B------:R-:W-:Y:S01]  /*03e0*/  @!P0 DMUL R2, RZ, R18 ;  /* 0x00000012ff028228 */ /* 0x000fe20000000000 */
[----:B------:R-:W-:Y:S01]  /*03f0*/  @!P0 IMAD.MOV.U32 R0, RZ, RZ, RZ ;  /* 0x000000ffff008224 */ /* 0x000fe200078e00ff */
[----:B------:R-:W-:Y:S09]  /*0400*/  @!P0 BRA `(.L_x_3) ;  /* 0x0000000000548947 */ /* 0x000ff20003800000 */
[----:B------:R-:W-:Y:S01]  /*0410*/  UMOV UR6, 0x6dc9c883 ;  /* 0x6dc9c88300067882 */ /* 0x000fe20000000000 */
[----:B------:R-:W-:Y:S01]  /*0420*/  UMOV UR7, 0x3fe45f30 ;  /* 0x3fe45f3000077882 */ /* 0x000fe20000000000 */
[C---:B------:R-:W-:Y:S02]  /*0430*/  DSETP.GE.AND P0, PT, |R18|.reuse, 2.14748364800000000000e+09, PT ;  /* 0x41e000001200742a */ /* 0x040fe40003f06200 */
[----:B------:R-:W-:Y:S01]  /*0440*/  DMUL R4, R18, UR6 ;  /* 0x0000000612047c28 */ /* 0x000fe20008000000 */
[----:B------:R-:W-:Y:S01]  /*0450*/  UMOV UR6, 0x54442d18 ;  /* 0x54442d1800067882 */ /* 0x000fe20000000000 */
[----:B------:R-:W-:-:S04]  /*0460*/  UMOV UR7, 0x3ff921fb ;  /* 0x3ff921fb00077882 */ /* 0x000fc80000000000 */
[----:B------:R-:W0:Y:S08]  /*0470*/  F2I.F64 R0, R4 ;  /* 0x0000000400007311 */ /* 0x000e300000301100 */
[----:B0-----:R-:W0:Y:S02]  /*0480*/  I2F.F64 R2, R0 ;  /* 0x0000000000027312 */ /* 0x001e240000201c00 */
[----:B0-----:R-:W-:Y:S01]  /*0490*/  DFMA R12, R2, -UR6, R18 ;  /* 0x80000006020c7c2b */ /* 0x001fe20008000012 */
[----:B------:R-:W-:Y:S01]  /*04a0*/  UMOV UR6, 0x33145c00 ;  /* 0x33145c0000067882 */ /* 0x000fe20000000000 */
[----:B------:R-:W-:-:S06]  /*04b0*/  UMOV UR7, 0x3c91a626 ;  /* 0x3c91a62600077882 */ /* 0x000fcc0000000000 */
[----:B------:R-:W-:Y:S01]  /*04c0*/  DFMA R12, R2, -UR6, R12 ;  /* 0x80000006020c7c2b */ /* 0x000fe2000800000c */
[----:B------:R-:W-:Y:S01]  /*04d0*/  UMOV UR6, 0x252049c0 ;  /* 0x252049c000067882 */ /* 0x000fe20000000000 */
[----:B------:R-:W-:-:S06]  /*04e0*/  UMOV UR7, 0x397b839a ;  /* 0x397b839a00077882 */ /* 0x000fcc0000000000 */
[----:B------:R-:W-:Y:S01]  /*04f0*/  DFMA R2, R2, -UR6, R12 ;  /* 0x8000000602027c2b */ /* 0x000fe2000800000c */
[----:B------:R-:W-:Y:S10]  /*0500*/  @!P0 BRA `(.L_x_3) ;  /* 0x0000000000148947 */ /* 0x000ff40003800000 */
[----:B------:R-:W-:Y:S01]  /*0510*/  IMAD.MOV.U32 R12, RZ, RZ, R18 ;  /* 0x000000ffff0c7224 */ /* 0x000fe200078e0012 */
[----:B------:R-:W-:-:S07]  /*0520*/  MOV R18, 0x540 ;  /* 0x0000054000127802 */ /* 0x000fce0000000f00 */
[----:B-----5:R-:W-:Y:S05]  /*0530*/  CALL.REL.NOINC `($_Z27initialize_particles_kernelP15particle_struct$__internal_trig_reduction_slowpathd) ;  /* 0x0000001800207944 */ /* 0x020fea0003c00000 */
[----:B------:R-:W-:Y:S02]  /*0540*/  IMAD.MOV.U32 R2, RZ, RZ, R12 ;  /* 0x000000ffff027224 */ /* 0x000fe400078e000c */
[----:B------:R-:W-:-:S07]  /*0550*/  IMAD.MOV.U32 R3, RZ, RZ, R13 ;  /* 0x000000ffff037224 */ /* 0x000fce00078e000d */
.L_x_3:
[----:B------:R-:W-:Y:S05]  /*0560*/  BSYNC.RECONVERGENT B0 ;  /* 0x0000000000007941 */ /* 0x000fea0003800200 */
.L_x_2:
[----:B------:R-:W-:-:S05]  /*0570*/  IMAD.SHL.U32 R4, R0, 0x40, RZ ;  /* 0x0000004000047824 */ /* 0x000fca00078e00ff */
[----:B------:R-:W-:-:S04]  /*0580*/  LOP3.LUT R4, R4, 0x40, RZ, 0xc0, !PT ;  /* 0x0000004004047812 */ /* 0x000fc800078ec0ff */
[----:B------:R-:W-:-:S05]  /*0590*/  IADD3 R30, P0, PT, R4, UR8, RZ ;  /* 0x00000008041e7c10 */ /* 0x000fca000ff1e0ff */
[----:B------:R-:W-:-:S05]  /*05a0*/  IMAD.X R31, RZ, RZ, UR9, P0 ;  /* 0x00000009ff1f7e24 */ /* 0x000fca00080e06ff */
[----:B------:R-:W2:Y:S01]  /*05b0*/  LDG.E.128.CONSTANT R12, desc[UR4][R30.64] ;  /* 0x000000041e0c7981 */ /* 0x000ea2000c1e9d00 */
[----:B------:R-:W-:-:S03]  /*05c0*/  LOP3.LUT R4, R0, 0x1, RZ, 0xc0, !PT ;  /* 0x0000000100047812 */ /* 0x000fc600078ec0ff */
[----:B------:R-:W3:Y:S01]  /*05d0*/  LDG.E.128.CONSTANT R16, desc[UR4][R30.64+0x10] ;  /* 0x000010041e107981 */ /* 0x000ee2000c1e9d00 */
[----:B------:R-:W-:-:S03]  /*05e0*/  ISETP.NE.U32.AND P0, PT, R4, 0x1, PT ;  /* 0x000000010400780c */ /* 0x000fc60003f05070 */
[----:B------:R-:W4:Y:S01]  /*05f0*/  LDG.E.128.CONSTANT R20, desc[UR4][R30.64+0x20] ;  /* 0x000020041e147981 */ /* 0x000f22000c1e9d00 */
[----:B------:R-:W-:Y:S02]  /*0600*/  IMAD.MOV.U32 R4, RZ, RZ, 0x3da8ff83 ;  /* 0x3da8ff83ff047424 */ /* 0x000fe400078e00ff */
[----:B------:R-:W-:-:S03]  /*0610*/  IMAD.MOV.U32 R28, RZ, RZ, 0x20fd8164 ;  /* 0x20fd8164ff1c7424 */ /* 0x000fc600078e00ff */
[----:B------:R-:W-:Y:S01]  /*0620*/  FSEL R29, -R4, 0.11223486810922622681, !P0 ;  /* 0x3de5db65041d7808 */ /* 0x000fe20004000100 */
[----:B------:R-:W-:Y:S01]  /*0630*/  DMUL R4, R2, R2 ;  /* 0x0000000202047228 */ /* 0x000fe20000000000 */
[----:B------:R-:W-:-:S07]  /*0640*/  FSEL R28, R28, -8.06006814911005101289e+34, !P0 ;  /* 0xf9785eba1c1c7808 */ /* 0x000fce0004000000 */
[C---:B--2---:R-:W-:Y:S01]  /*0650*/  DFMA R28, R4.reuse, R28, R12 ;  /* 0x0000001c041c722b */ /* 0x044fe2000000000c */
[----:B------:R-:W2:Y:S07]  /*0660*/  LDG.E.64 R12, desc[UR4][R6.64+0x58] ;  /* 0x00005804060c7981 */ /* 0x000eae000c1e1b00 */
[----:B------:R-:W-:-:S08]  /*0670*/  DFMA R14, R4, R28, R14 ;  /* 0x0000001c040e722b */ /* 0x000fd0000000000e */
[----:B---3--:R-:W-:-:S08]  /*0680*/  DFMA R14, R4, R14, R16 ;  /* 0x0000000e040e722b */ /* 0x008fd00000000010 */
[----:B------:R-:W-:-:S08]  /*0690*/  DFMA R14, R4, R14, R18 ;  /* 0x0000000e040e722b */ /* 0x000fd00000000012 */
[----:B----4-:R-:W-:-:S08]  /*06a0*/  DFMA R14, R4, R14, R20 ;  /* 0x0000000e040e722b */ /* 0x010fd00000000014 */
[----:B------:R-:W-:-:S08]  /*06b0*/  DFMA R14, R4, R14, R22 ;  /* 0x0000000e040e722b */ /* 0x000fd00000000016 */
[----:B------:R-:W-:Y:S02]  /*06c0*/  DFMA R2, R14, R2, R2 ;  /* 0x000000020e02722b */ /* 0x000fe40000000002 */
[----:B------:R-:W-:-:S10]  /*06d0*/  DFMA R4, R4, R14, 1 ;  /* 0x3ff000000404742b */ /* 0x000fd4000000000e */
[----:B------:R-:W-:Y:S02]  /*06e0*/  FSEL R4, R4, R2, !P0 ;  /* 0x0000000204047208 */ /* 0x000fe40004000000 */
[----:B------:R-:W-:-:S06]  /*06f0*/  FSEL R5, R5, R3, !P0 ;  /* 0x0000000305057208 */ /* 0x000fcc0004000000 */
[----:B------:R-:W-:Y:S01]  /*0700*/  DADD R2, RZ, -R4 ;  /* 0x00000000ff027229 */ /* 0x000fe20000000804 */
[----:B------:R-:W-:-:S09]  /*0710*/  LOP3.LUT P0, RZ, R0, 0x2, RZ, 0xc0, !PT ;  /* 0x0000000200ff7812 */ /* 0x000fd2000780c0ff */
[----:B------:R-:W-:Y:S02]  /*0720*/  FSEL R2, R4, R2, !P0 ;  /* 0x0000000204027208 */ /* 0x000fe40004000000 */
[----:B------:R-:W-:-:S06]  /*0730*/  FSEL R3, R5, R3, !P0 ;  /* 0x0000000305037208 */ /* 0x000fcc0004000000 */
[----:B-----5:R-:W-:Y:S01]  /*0740*/  DFMA R2, R24, R2, R26 ;  /* 0x000000021802722b */ /* 0x020fe2000000001a */
[----:B--2---:R-:W-:-:S06]  /*0750*/  IMAD.WIDE.U32 R12, R8, 0x40, R12 ;  /* 0x00000040080c7825 */ /* 0x004fcc00078e000c */
[----:B------:R0:W-:Y:S04]  /*0760*/  ST.E.64 desc[UR4][R12.64], R2 ;  /* 0x000000020c007985 */ /* 0x0001e8000c101b04 */
[----:B------:R-:W2:Y:S04]  /*0770*/  LDG.E R4, desc[UR4][R6.64] ;  /* 0x0000000406047981 */ /* 0x000ea8000c1e1900 */
[----:B------:R1:W5:Y:S04]  /*0780*/  LDG.E.64 R26, desc[UR4][R6.64+0x18] ;  /* 0x00001804061a7981 */ /* 0x000368000c1e1b00 */
[----:B------:R1:W5:Y:S01]  /*0790*/  LDG.E.64 R24, desc[UR4][R6.64+0x8] ;  /* 0x0000080406187981 */ /* 0x000362000c1e1b00 */
[----:B------:R-:W-:Y:S01]  /*07a0*/  IMAD.MOV.U32 R14, RZ, RZ, 0x1 ;  /* 0x00000001ff0e7424 */ /* 0x000fe200078e00ff */
[----:B------:R-:W-:Y:S01]  /*07b0*/  FSETP.GEU.AND P1, PT, |R11|, 6.5827683646048100446e-37, PT ;  /* 0x036000000b00780b */ /* 0x000fe20003f2e200 */
[----:B------:R-:W-:Y:S01]  /*07c0*/  BSSY.RECONVERGENT B0, `(.L_x_4) ;  /* 0x0000014000007945 */ /* 0x000fe20003800200 */
[----:B--2---:R-:W2:Y:S08]  /*07d0*/  I2F.F64 R4, R4 ;  /* 0x0000000400047312 */ /* 0x004eb00000201c00 */
[----:B--2---:R-:W2:Y:S02]  /*07e0*/  MUFU.RCP64H R15, R5 ;  /* 0x00000005000f7308 */ /* 0x004ea40000001800 */
[----:B--2---:R-:W-:-:S08]  /*07f0*/  DFMA R16, -R4, R14, 1 ;  /* 0x3ff000000410742b */ /* 0x004fd0000000010e */
[----:B------:R-:W-:-:S08]  /*0800*/  DFMA R16, R16, R16, R16 ;  /* 0x000000101010722b */ /* 0x000fd00000000010 */
[----:B------:R-:W-:-:S08]  /*0810*/  DFMA R16, R14, R16, R14 ;  /* 0x000000100e10722b */ /* 0x000fd0000000000e */
[----:B------:R-:W-:-:S08]  /*0820*/  DFMA R14, -R4, R16, 1 ;  /* 0x3ff00000040e742b */ /* 0x000fd00000000110 */
[----:B------:R-:W-:-:S08]  /*0830*/  DFMA R14, R16, R14, R16 ;  /* 0x0000000e100e722b */ /* 0x000fd00000000010 */
[----:B------:R-:W-:-:S08]  /*0840*/  DMUL R18, R10, R14 ;  /* 0x0000000e0a127228 */ /* 0x000fd00000000000 */
[----:B0-----:R-:W-:-:S08]  /*0850*/  DFMA R2, -R4, R18, R10 ;  /* 0x000000120402722b */ /* 0x001fd0000000010a */
[----:B------:R-:W-:-:S10]  /*0860*/  DFMA R18, R14, R2, R18 ;  /* 0x000000020e12722b */ /* 0x000fd40000000012 */
[----:B------:R-:W-:-:S05]  /*0870*/  FFMA R0, RZ, R5, R19 ;  /* 0x00000005ff007223 */ /* 0x000fca0000000013 */
[----:B------:R-:W-:-:S13]  /*0880*/  FSETP.GT.AND P0, PT, |R0|, 1.469367938527859385e-39, PT ;  /* 0x001000000000780b */ /* 0x000fda0003f04200 */
[----:B-1----:R-:W-:Y:S05]  /*0890*/  @P0 BRA P1, `(.L_x_5) ;  /* 0x0000000000180947 */ /* 0x002fea0000800000 */
[----:B------:R-:W-:Y:S01]  /*08a0*/  IMAD.MOV.U32 R2, RZ, RZ, R10 ;  /* 0x000000ffff027224 */ /* 0x000fe200078e000a */
[----:B------:R-:W-:Y:S01]  /*08b0*/  MOV R0, 0x8e0 ;  /* 0x000008e000007802 */ /* 0x000fe20000000f00 */
[----:B------:R-:W-:-:S07]  /*08c0*/  IMAD.MOV.U32 R3, RZ, RZ, R11 ;  /* 0x000000ffff037224 */ /* 0x000fce00078e000b */
[----:B-----5:R-:W-:Y:S05]  /*08d0*/  CALL.REL.NOINC `($__internal_0_$__cuda_sm20_div_rn_f64_full) ;  /* 0x0000000c00bc7944 */ /* 0x020fea0003c00000 */
[----:B------:R-:W-:Y:S02]  /*08e0*/  IMAD.MOV.U32 R18, RZ, RZ, R12 ;  /* 0x000000ffff127224 */ /* 0x000fe400078e000c */
[----:B------:R-:W-:-:S07]  /*08f0*/  IMAD.MOV.U32 R19, RZ, RZ, R13 ;  /* 0x000000ffff137224 */ /* 0x000fce00078e000d */
.L_x_5:
[----:B------:R-:W-:Y:S05]  /*0900*/  BSYNC.RECONVERGENT B0 ;  /* 0x0000000000007941 */ /* 0x000fea0003800200 */
.L_x_4:
        /* <DEDUP_REMOVED lines=26> */
.L_x_7:
[----:B------:R-:W-:Y:S05]  /*0ab0*/  BSYNC.RECONVERGENT B0 ;  /* 0x0000000000007941 */ /* 0x000fea0003800200 */
.L_x_6:
        /* <DEDUP_REMOVED lines=45> */
[----:B0-----:R-:W-:-:S08]  /*0d90*/  DMUL R12, R10, R14 ;  /* 0x0000000e0a0c7228 */ /* 0x001fd00000000000 */
        /* <DEDUP_REMOVED lines=9> */
.L_x_9:
[----:B------:R-:W-:Y:S05]  /*0e30*/  BSYNC.RECONVERGENT B0 ;  /* 0x0000000000007941 */ /* 0x000fea0003800200 */
.L_x_8:
[----:B------:R-:W-:Y:S01]  /*0e40*/  DSETP.NEU.AND P0, PT, |R12|, +INF , PT ;  /* 0x7ff000000c00742a */ /* 0x000fe20003f0d200 */
[----:B------:R-:W-:-:S13]  /*0e50*/  BSSY.RECONVERGENT B0, `(.L_x_10) ;  /* 0x000001c000007945 */ /* 0x000fda0003800200 */
[----:B------:R-:W-:Y:S01]  /*0e60*/  @!P0 DMUL R2, RZ, R12 ;  /* 0x0000000cff028228 */ /* 0x000fe20000000000 */
[----:B------:R-:W-:Y:S01]  /*0e70*/  @!P0 IMAD.MOV.U32 R0, RZ, RZ, 0x1 ;  /* 0x00000001ff008424 */ /* 0x000fe200078e00ff */
[----:B------:R-:W-:Y:S09]  /*0e80*/  @!P0 BRA `(.L_x_11) ;  /* 0x0000000000608947 */ /* 0x000ff20003800000 */
[----:B------:R-:W-:Y:S01]  /*0e90*/  UMOV UR6, 0x6dc9c883 ;  /* 0x6dc9c88300067882 */ /* 0x000fe20000000000 */
[----:B------:R-:W-:Y:S01]  /*0ea0*/  UMOV UR7, 0x3fe45f30 ;  /* 0x3fe45f3000077882 */ /* 0x000fe20000000000 */
[C---:B------:R-:W-:Y:S01]  /*0eb0*/  DSETP.GE.AND P0, PT, |R12|.reuse, 2.14748364800000000000e+09, PT ;  /* 0x41e000000c00742a */ /* 0x040fe20003f06200 */
[----:B------:R-:W-:Y:S01]  /*0ec0*/  BSSY.RECONVERGENT B1, `(.L_x_12) ;  /* 0x0000013000017945 */ /* 0x000fe20003800200 */
        /* <DEDUP_REMOVED lines=18> */
.L_x_13:
[----:B------:R-:W-:Y:S05]  /*0ff0*/  BSYNC.RECONVERGENT B1 ;  /* 0x0000000000017941 */ /* 0x000fea0003800200 */
.L_x_12:
[----:B------:R-:W-:-:S07]  /*1000*/  VIADD R0, R0, 0x1 ;  /* 0x0000000100007836 */ /* 0x000fce0000000000 */
.L_x_11:
[----:B------:R-:W-:Y:S05]  /*1010*/  BSYNC.RECONVERGENT B0 ;  /* 0x0000000000007941 */ /* 0x000fea0003800200 */
.L_x_10:
        /* <DEDUP_REMOVED lines=55> */
.L_x_15:
[----:B------:R-:W-:Y:S05]  /*1390*/  BSYNC.RECONVERGENT B0 ;  /* 0x0000000000007941 */ /* 0x000fea0003800200 */
.L_x_14:
        /* <DEDUP_REMOVED lines=27> */
.L_x_19:
[----:B------:R-:W-:Y:S05]  /*1550*/  BSYNC.RECONVERGENT B1 ;  /* 0x0000000000017941 */ /* 0x000fea0003800200 */
.L_x_18:
[----:B------:R-:W-:-:S07]  /*1560*/  VIADD R0, R0, 0x1 ;  /* 0x0000000100007836 */ /* 0x000fce0000000000 */
.L_x_17:
[----:B------:R-:W-:Y:S05]  /*1570*/  BSYNC.RECONVERGENT B0 ;  /* 0x0000000000007941 */ /* 0x000fea0003800200 */
.L_x_16:
[----:B------:R-:W-:-:S05]  /*1580*/  IMAD.SHL.U32 R4, R0, 0x40, RZ ;  /* 0x0000004000047824 */ /* 0x000fca00078e00ff */
[----:B------:R-:W-:-:S04]  /*1590*/  LOP3.LUT R4, R4, 0x40, RZ, 0xc0, !PT ;  /* 0x0000004004047812 */ /* 0x000fc800078ec0ff */
[----:B------:R-:W-:Y:S02]  /*15a0*/  IADD3 R30, P0, PT, R4, UR8, RZ ;  /* 0x00000008041e7c10 */ /* 0x000fe4000ff1e0ff */
[----:B------:R-:W2:Y:S03]  /*15b0*/  LDG.E.64 R4, desc[UR4][R6.64+0x58] ;  /* 0x0000580406047981 */ /* 0x000ea6000c1e1b00 */
[----:B------:R-:W-:-:S05]  /*15c0*/  IMAD.X R31, RZ, RZ, UR9, P0 ;  /* 0x00000009ff1f7e24 */ /* 0x000fca00080e06ff */
[----:B------:R-:W3:Y:S04]  /*15d0*/  LDG.E.128.CONSTANT R12, desc[UR4][R30.64] ;  /* 0x000000041e0c7981 */ /* 0x000ee8000c1e9d00 */
[----:B------:R-:W4:Y:S04]  /*15e0*/  LDG.E.128.CONSTANT R16, desc[UR4][R30.64+0x10] ;  /* 0x000010041e107981 */ /* 0x000f28000c1e9d00 */
[----:B------:R-:W2:Y:S01]  /*15f0*/  LDG.E.128.CONSTANT R20, desc[UR4][R30.64+0x20] ;  /* 0x000020041e147981 */ /* 0x000ea2000c1e9d00 */
[----:B------:R-:W-:Y:S01]  /*1600*/  LOP3.LUT R9, R0, 0x1, RZ, 0xc0, !PT ;  /* 0x0000000100097812 */ /* 0x000fe200078ec0ff */
[----:B------:R-:W-:-:S03]  /*1610*/  IMAD.MOV.U32 R10, RZ, RZ, 0x20fd8164 ;  /* 0x20fd8164ff0a7424 */ /* 0x000fc600078e00ff */
[----:B------:R-:W-:Y:S01]  /*1620*/  ISETP.NE.U32.AND P0, PT, R9, 0x1, PT ;  /* 0x000000010900780c */ /* 0x000fe20003f05070 */
[----:B------:R-:W-:Y:S01]  /*1630*/  IMAD.MOV.U32 R9, RZ, RZ, 0x3da8ff83 ;  /* 0x3da8ff83ff097424 */ /* 0x000fe200078e00ff */
[----:B------:R-:W-:Y:S02]  /*1640*/  DMUL R28, R2, R2 ;  /* 0x00000002021c7228 */ /* 0x000fe40000000000 */
[----:B------:R-:W-:Y:S02]  /*1650*/  FSEL R10, R10, -8.06006814911005101289e+34, !P0 ;  /* 0xf9785eba0a0a7808 */ /* 0x000fe40004000000 */
[----:B------:R-:W-:-:S06]  /*1660*/  FSEL R11, -R9, 0.11223486810922622681, !P0 ;  /* 0x3de5db65090b7808 */ /* 0x000fcc0004000100 */
[----:B---3--:R-:W-:-:S08]  /*1670*/  DFMA R10, R28, R10, R12 ;  /* 0x0000000a1c0a722b */ /* 0x008fd0000000000c */
[----:B------:R-:W-:-:S08]  /*1680*/  DFMA R10, R28, R10, R14 ;  /* 0x0000000a1c0a722b */ /* 0x000fd0000000000e */
[----:B----4-:R-:W-:-:S08]  /*1690*/  DFMA R10, R28, R10, R16 ;  /* 0x0000000a1c0a722b */ /* 0x010fd00000000010 */
[----:B------:R-:W-:-:S08]  /*16a0*/  DFMA R10, R28, R10, R18 ;  /* 0x0000000a1c0a722b */ /* 0x000fd00000000012 */
[----:B--2---:R-:W-:-:S08]  /*16b0*/  DFMA R10, R28, R10, R20 ;  /* 0x0000000a1c0a722b */ /* 0x004fd00000000014 */
[----:B------:R-:W-:-:S08]  /*16c0*/  DFMA R10, R28, R10, R22 ;  /* 0x0000000a1c0a722b */ /* 0x000fd00000000016 */
[----:B------:R-:W-:Y:S02]  /*16d0*/  DFMA R2, R10, R2, R2 ;  /* 0x000000020a02722b */ /* 0x000fe40000000002 */
[----:B------:R-:W-:-:S10]  /*16e0*/  DFMA R10, R28, R10, 1 ;  /* 0x3ff000001c0a742b */ /* 0x000fd4000000000a */
[----:B------:R-:W-:Y:S02]  /*16f0*/  FSEL R10, R10, R2, !P0 ;  /* 0x000000020a0a7208 */ /* 0x000fe40004000000 */
[----:B------:R-:W-:-:S06]  /*1700*/  FSEL R11, R11, R3, !P0 ;  /* 0x000000030b0b7208 */ /* 0x000fcc0004000000 */
[----:B------:R-:W-:Y:S01]  /*1710*/  DADD R2, RZ, -R10 ;  /* 0x00000000ff027229 */ /* 0x000fe2000000080a */
[----:B------:R-:W-:Y:S01]  /*1720*/  LOP3.LUT P0, RZ, R0, 0x2, RZ, 0xc0, !PT ;  /* 0x0000000200ff7812 */ /* 0x000fe2000780c0ff */
[----:B------:R-:W-:-:S08]  /*1730*/  IMAD.WIDE.U32 R4, R8, 0x40, R4 ;  /* 0x0000004008047825 */ /* 0x000fd000078e0004 */
[----:B------:R-:W-:Y:S02]  /*1740*/  FSEL R2, R10, R2, !P0 ;  /* 0x000000020a027208 */ /* 0x000fe40004000000 */
[----:B------:R-:W-:-:S06]  /*1750*/  FSEL R3, R11, R3, !P0 ;  /* 0x000000030b037208 */ /* 0x000fcc0004000000 */
[----:B-----5:R-:W-:-:S07]  /*1760*/  DFMA R24, R26, R2, R24 ;  /* 0x000000021a18722b */ /* 0x020fce0000000018 */
[----:B------:R1:W-:Y:S04]  /*1770*/  ST.E.64 desc[UR4][R4.64+0x18], R24 ;  /* 0x0000181804007985 */ /* 0x0003e8000c101b04 */
[----:B------:R-:W2:Y:S01]  /*1780*/  LDG.E R15, desc[UR4][R6.64] ;  /* 0x00000004060f7981 */ /* 0x000ea2000c1e1900 */
[----:B------:R-:W-:-:S05]  /*1790*/  VIADD R8, R8, 0x1 ;  /* 0x0000000108087836 */ /* 0x000fca0000000000 */
[----:B--2---:R-:W-:-:S13]  /*17a0*/  ISETP.GE.AND P0, PT, R8, R15, PT ;  /* 0x0000000f0800720c */ /* 0x004fda0003f06270 */
[----:B-1----:R-:W-:Y:S05]  /*17b0*/  @!P0 BRA `(.L_x_20) ;  /* 0xffffffe8008c8947 */ /* 0x002fea000383ffff */
[----:B------:R-:W-:Y:S05]  /*17c0*/  EXIT ;  /* 0x000000000000794d */ /* 0x000fea0003800000 */
        .weak           $__internal_0_$__cuda_sm20_div_rn_f64_full
        .type           $__internal_0_$__cuda_sm20_div_rn_f64_full,@function
        .size           $__internal_0_$__cuda_sm20_div_rn_f64_full,($_Z27initialize_particles_kernelP15particle_struct$__internal_trig_reduction_slowpathd - $__internal_0_$__cuda_sm20_div_rn_f64_full)
$__internal_0_$__cuda_sm20_div_rn_f64_full:
[C---:B------:R-:W-:Y:S01]  /*17d0*/  FSETP.GEU.AND P0, PT, |R5|.reuse, 1.469367938527859385e-39, PT ;  /* 0x001000000500780b */ /* 0x040fe20003f0e200 */
[----:B------:R-:W-:Y:S01]  /*17e0*/  IMAD.MOV.U32 R21, RZ, RZ, R3 ;  /* 0x000000ffff157224 */ /* 0x000fe200078e0003 */
[C---:B------:R-:W-:Y:S01]  /*17f0*/  LOP3.LUT R14, R5.reuse, 0x800fffff, RZ, 0xc0, !PT ;  /* 0x800fffff050e7812 */ /* 0x040fe200078ec0ff */
[----:B------:R-:W-:Y:S01]  /*1800*/  IMAD.MOV.U32 R18, RZ, RZ, 0x1 ;  /* 0x00000001ff127424 */ /* 0x000fe200078e00ff */
[----:B------:R-:W-:Y:S01]  /*1810*/  LOP3.LUT R9, R5, 0x7ff00000, RZ, 0xc0, !PT ;  /* 0x7ff0000005097812 */ /* 0x000fe200078ec0ff */
[----:B------:R-:W-:Y:S01]  /*1820*/  IMAD.MOV.U32 R20, RZ, RZ, R2 ;  /* 0x000000ffff147224 */ /* 0x000fe200078e0002 */
[----:B------:R-:W-:Y:S01]  /*1830*/  LOP3.LUT R15, R14, 0x3ff00000, RZ, 0xfc, !PT ;  /* 0x3ff000000e0f7812 */ /* 0x000fe200078efcff */
[----:B------:R-:W-:Y:S01]  /*1840*/  IMAD.MOV.U32 R14, RZ, RZ, R4 ;  /* 0x000000ffff0e7224 */ /* 0x000fe200078e0004 */
[C---:B------:R-:W-:Y:S01]  /*1850*/  FSETP.GEU.AND P2, PT, |R21|.reuse, 1.469367938527859385e-39, PT ;  /* 0x001000001500780b */ /* 0x040fe20003f4e200 */
[----:B------:R-:W-:Y:S01]  /*1860*/  IMAD.MOV.U32 R16, RZ, RZ, R20 ;  /* 0x000000ffff107224 */ /* 0x000fe200078e0014 */
[----:B------:R-:W-:Y:S01]  /*1870*/  LOP3.LUT R2, R21, 0x7ff00000, RZ, 0xc0, !PT ;  /* 0x7ff0000015027812 */ /* 0x000fe200078ec0ff */
[----:B------:R-:W-:Y:S02]  /*1880*/  BSSY.RECONVERGENT B1, `(.L_x_21) ;  /* 0x000004e000017945 */ /* 0x000fe40003800200 */
[----:B------:R-:W-:Y:S01]  /*1890*/  @!P0 DMUL R14, R4, 8.98846567431157953865e+307 ;  /* 0x7fe00000040e8828 */ /* 0x000fe20000000000 */
[----:B------:R-:W-:-:S05]  /*18a0*/  ISETP.GE.U32.AND P1, PT, R2, R9, PT ;  /* 0x000000090200720c */ /* 0x000fca0003f26070 */
[----:B------:R-:W0:Y:S02]  /*18b0*/  MUFU.RCP64H R19, R15 ;  /* 0x0000000f00137308 */ /* 0x000e240000001800 */
[----:B------:R-:W-:Y:S02]  /*18c0*/  @!P2 LOP3.LUT R3, R5, 0x7ff00000, RZ, 0xc0, !PT ;  /* 0x7ff000000503a812 */ /* 0x000fe400078ec0ff */
[----:B------:R-:W-:Y:S02]  /*18d0*/  @!P0 LOP3.LUT R9, R15, 0x7ff00000, RZ, 0xc0, !PT ;  /* 0x7ff000000f098812 */ /* 0x000fe400078ec0ff */
[----:B------:R-:W-:Y:S01]  /*18e0*/  @!P2 ISETP.GE.U32.AND P3, PT, R2, R3, PT ;  /* 0x000000030200a20c */ /* 0x000fe20003f66070 */
[----:B------:R-:W-:Y:S01]  /*18f0*/  IMAD.MOV.U32 R3, RZ, RZ, 0x1ca00000 ;  /* 0x1ca00000ff037424 */ /* 0x000fe200078e00ff */
[----:B0-----:R-:W-:-:S08]  /*1900*/  DFMA R12, R18, -R14, 1 ;  /* 0x3ff00000120c742b */ /* 0x001fd0000000080e */
[----:B------:R-:W-:-:S08]  /*1910*/  DFMA R12, R12, R12, R12 ;  /* 0x0000000c0c0c722b */ /* 0x000fd0000000000c */
[----:B------:R-:W-:Y:S01]  /*1920*/  DFMA R18, R18, R12, R18 ;  /* 0x0000000c1212722b */ /* 0x000fe20000000012 */
[C---:B------:R-:W-:Y:S02]  /*1930*/  @!P2 SEL R13, R3.reuse, 0x63400000, !P3 ;  /* 0x63400000030da807 */ /* 0x040fe40005800000 */
[----:B------:R-:W-:Y:S02]  /*1940*/  SEL R12, R3, 0x63400000, !P1 ;  /* 0x63400000030c7807 */ /* 0x000fe40004800000 */
[----:B------:R-:W-:-:S03]  /*1950*/  @!P2 LOP3.LUT R13, R13, 0x80000000, R21, 0xf8, !PT ;  /* 0x800000000d0da812 */ /* 0x000fc600078ef815 */
[----:B------:R-:W-:Y:S01]  /*1960*/  DFMA R22, R18, -R14, 1 ;  /* 0x3ff000001216742b */ /* 0x000fe2000000080e */
[----:B------:R-:W-:Y:S01]  /*1970*/  LOP3.LUT R17, R12, 0x800fffff, R21, 0xf8, !PT ;  /* 0x800fffff0c117812 */ /* 0x000fe200078ef815 */
[----:B------:R-:W-:Y:S01]  /*1980*/  @!P2 IMAD.MOV.U32 R12, RZ, RZ, RZ ;  /* 0x000000ffff0ca224 */ /* 0x000fe200078e00ff */
[----:B------:R-:W-:-:S05]  /*1990*/  @!P2 LOP3.LUT R13, R13, 0x100000, RZ, 0xfc, !PT ;  /* 0x001000000d0da812 */ /* 0x000fca00078efcff */
[----:B------:R-:W-:Y:S02]  /*19a0*/  DFMA R22, R18, R22, R18 ;  /* 0x000000161216722b */ /* 0x000fe40000000012 */
[----:B------:R-:W-:-:S08]  /*19b0*/  @!P2 DFMA R16, R16, 2, -R12 ;  /* 0x400000001010a82b */ /* 0x000fd0000000080c */
[----:B------:R-:W-:-:S08]  /*19c0*/  DMUL R12, R22, R16 ;  /* 0x00000010160c7228 */ /* 0x000fd00000000000 */
[----:B------:R-:W-:-:S08]  /*19d0*/  DFMA R18, R12, -R14, R16 ;  /* 0x8000000e0c12722b */ /* 0x000fd00000000010 */
[----:B------:R-:W-:Y:S01]  /*19e0*/  DFMA R18, R22, R18, R12 ;  /* 0x000000121612722b */ /* 0x000fe2000000000c */
[----:B------:R-:W-:Y:S01]  /*19f0*/  IMAD.MOV.U32 R12, RZ, RZ, R2 ;  /* 0x000000ffff0c7224 */ /* 0x000fe200078e0002 */
[----:B------:R-:W-:-:S05]  /*1a00*/  @!P2 LOP3.LUT R12, R17, 0x7ff00000, RZ, 0xc0, !PT ;  /* 0x7ff00000110ca812 */ /* 0x000fca00078ec0ff */
[----:B------:R-:W-:-:S05]  /*1a10*/  VIADD R13, R12, 0xffffffff ;  /* 0xffffffff0c0d7836 */ /* 0x000fca0000000000 */
[----:B------:R-:W-:Y:S01]  /*1a20*/  ISETP.GT.U32.AND P0, PT, R13, 0x7feffffe, PT ;  /* 0x7feffffe0d00780c */ /* 0x000fe20003f04070 */
[----:B------:R-:W-:-:S05]  /*1a30*/  VIADD R13, R9, 0xffffffff ;  /* 0xffffffff090d7836 */ /* 0x000fca0000000000 */
[----:B------:R-:W-:-:S13]  /*1a40*/  ISETP.GT.U32.OR P0, PT, R13, 0x7feffffe, P0 ;  /* 0x7feffffe0d00780c */ /* 0x000fda0000704470 */
[----:B------:R-:W-:Y:S05]  /*1a50*/  @P0 BRA `(.L_x_22) ;  /* 0x00000000006c0947 */ /* 0x000fea0003800000 */
[----:B------:R-:W-:-:S04]  /*1a60*/  LOP3.LUT R9, R5, 0x7ff00000, RZ, 0xc0, !PT ;  /* 0x7ff0000005097812 */ /* 0x000fc800078ec0ff */
[CC--:B------:R-:W-:Y:S02]  /*1a70*/  VIADDMNMX R12, R2.reuse, -R9.reuse, 0xb9600000, !PT ;  /* 0xb9600000020c7446 */ /* 0x0c0fe40007800909 */
[----:B------:R-:W-:Y:S02]  /*1a80*/  ISETP.GE.U32.AND P0, PT, R2, R9, PT ;  /* 0x000000090200720c */ /* 0x000fe40003f06070 */
[----:B------:R-:W-:Y:S02]  /*1a90*/  VIMNMX R12, PT, PT, R12, 0x46a00000, PT ;  /* 0x46a000000c0c7848 */ /* 0x000fe40003fe0100 */
[----:B------:R-:W-:-:S05]  /*1aa0*/  SEL R3, R3, 0x63400000, !P0 ;  /* 0x6340000003037807 */ /* 0x000fca0004000000 */
[----:B------:R-:W-:Y:S02]  /*1ab0*/  IMAD.IADD R3, R12, 0x1, -R3 ;  /* 0x000000010c037824 */ /* 0x000fe400078e0a03 */
[----:B------:R-:W-:Y:S02]  /*1ac0*/  IMAD.MOV.U32 R12, RZ, RZ, RZ ;  /* 0x000000ffff0c7224 */ /* 0x000fe400078e00ff */
[----:B------:R-:W-:-:S06]  /*1ad0*/  VIADD R13, R3, 0x7fe00000 ;  /* 0x7fe00000030d7836 */ /* 0x000fcc0000000000 */
[----:B------:R-:W-:-:S10]  /*1ae0*/  DMUL R22, R18, R12 ;  /* 0x0000000c12167228 */ /* 0x000fd40000000000 */
[----:B------:R-:W-:-:S13]  /*1af0*/  FSETP.GTU.AND P0, PT, |R23|, 1.469367938527859385e-39, PT ;  /* 0x001000001700780b */ /* 0x000fda0003f0c200 */
[----:B------:R-:W-:Y:S05]  /*1b00*/  @P0 BRA `(.L_x_23) ;  /* 0x0000000000940947 */ /* 0x000fea0003800000 */
[----:B------:R-:W-:-:S06]  /*1b10*/  DFMA R14, R18, -R14, R16 ;  /* 0x8000000e120e722b */ /* 0x000fcc0000000010 */
[----:B------:R-:W-:-:S04]  /*1b20*/  IMAD.MOV.U32 R14, RZ, RZ, RZ ;  /* 0x000000ffff0e7224 */ /* 0x000fc800078e00ff */
[C---:B------:R-:W-:Y:S02]  /*1b30*/  FSETP.NEU.AND P0, PT, R15.reuse, RZ, PT ;  /* 0x000000ff0f00720b */ /* 0x040fe40003f0d000 */
[----:B------:R-:W-:-:S04]  /*1b40*/  LOP3.LUT R4, R15, 0x80000000, R5, 0x48, !PT ;  /* 0x800000000f047812 */ /* 0x000fc800078e4805 */
[----:B------:R-:W-:-:S07]  /*1b50*/  LOP3.LUT R15, R4, R13, RZ, 0xfc, !PT ;  /* 0x0000000d040f7212 */ /* 0x000fce00078efcff */
[----:B------:R-:W-:Y:S05]  /*1b60*/  @!P0 BRA `(.L_x_23) ;  /* 0x00000000007c8947 */ /* 0x000fea0003800000 */
[----:B------:R-:W-:Y:S01]  /*1b70*/  IMAD.MOV R13, RZ, RZ, -R3 ;  /* 0x000000ffff0d7224 */ /* 0x000fe200078e0a03 */
[----:B------:R-:W-:Y:S01]  /*1b80*/  IADD3 R3, PT, PT, -R3, -0x43300000, RZ ;  /* 0xbcd0000003037810 */ /* 0x000fe20007ffe1ff */
[----:B------:R-:W-:-:S06]  /*1b90*/  IMAD.MOV.U32 R12, RZ, RZ, RZ ;  /* 0x000000ffff0c7224 */ /* 0x000fcc00078e00ff */
[----:B------:R-:W-:Y:S02]  /*1ba0*/  DFMA R12, R22, -R12, R18 ;  /* 0x8000000c160c722b */ /* 0x000fe40000000012 */
[----:B------:R-:W-:-:S08]  /*1bb0*/  DMUL.RP R18, R18, R14 ;  /* 0x0000000e12127228 */ /* 0x000fd00000008000 */
[----:B------:R-:W-:Y:S02]  /*1bc0*/  FSETP.NEU.AND P0, PT, |R13|, R3, PT ;  /* 0x000000030d00720b */ /* 0x000fe40003f0d200 */
[----:B------:R-:W-:Y:S02]  /*1bd0*/  LOP3.LUT R3, R19, R4, RZ, 0x3c, !PT ;  /* 0x0000000413037212 */ /* 0x000fe400078e3cff */
[----:B------:R-:W-:Y:S02]  /*1be0*/  FSEL R22, R18, R22, !P0 ;  /* 0x0000001612167208 */ /* 0x000fe40004000000 */
[----:B------:R-:W-:Y:S01]  /*1bf0*/  FSEL R23, R3, R23, !P0 ;  /* 0x0000001703177208 */ /* 0x000fe20004000000 */
[----:B------:R-:W-:Y:S06]  /*1c00*/  BRA `(.L_x_23) ;  /* 0x0000000000547947 */ /* 0x000fec0003800000 */
.L_x_22:
[----:B------:R-:W-:-:S14]  /*1c10*/  DSETP.NAN.AND P0, PT, R20, R20, PT ;  /* 0x000000141400722a */ /* 0x000fdc0003f08000 */
[----:B------:R-:W-:Y:S05]  /*1c20*/  @P0 BRA `(.L_x_24) ;  /* 0x0000000000440947 */ /* 0x000fea0003800000 */
[----:B------:R-:W-:-:S14]  /*1c30*/  DSETP.NAN.AND P0, PT, R4, R4, PT ;  /* 0x000000040400722a */ /* 0x000fdc0003f08000 */
[----:B------:R-:W-:Y:S05]  /*1c40*/  @P0 BRA `(.L_x_25) ;  /* 0x0000000000300947 */ /* 0x000fea0003800000 */
[----:B------:R-:W-:Y:S01]  /*1c50*/  ISETP.NE.AND P0, PT, R12, R9, PT ;  /* 0x000000090c00720c */ /* 0x000fe20003f05270 */
[----:B------:R-:W-:Y:S02]  /*1c60*/  IMAD.MOV.U32 R22, RZ, RZ, 0x0 ;  /* 0x00000000ff167424 */ /* 0x000fe400078e00ff */
[----:B------:R-:W-:-:S10]  /*1c70*/  IMAD.MOV.U32 R23, RZ, RZ, -0x80000 ;  /* 0xfff80000ff177424 */ /* 0x000fd400078e00ff */
[----:B------:R-:W-:Y:S05]  /*1c80*/  @!P0 BRA `(.L_x_23) ;  /* 0x0000000000348947 */ /* 0x000fea0003800000 */
[----:B------:R-:W-:Y:S02]  /*1c90*/  ISETP.NE.AND P0, PT, R12, 0x7ff00000, PT ;  /* 0x7ff000000c00780c */ /* 0x000fe40003f05270 */
[----:B------:R-:W-:Y:S02]  /*1ca0*/  LOP3.LUT R23, R21, 0x80000000, R5, 0x48, !PT ;  /* 0x8000000015177812 */ /* 0x000fe400078e4805 */
[----:B------:R-:W-:-:S13]  /*1cb0*/  ISETP.EQ.OR P0, PT, R9, RZ, !P0 ;  /* 0x000000ff0900720c */ /* 0x000fda0004702670 */
[----:B------:R-:W-:Y:S01]  /*1cc0*/  @P0 LOP3.LUT R2, R23, 0x7ff00000, RZ, 0xfc, !PT ;  /* 0x7ff0000017020812 */ /* 0x000fe200078efcff */
[----:B------:R-:W-:Y:S02]  /*1cd0*/  @!P0 IMAD.MOV.U32 R22, RZ, RZ, RZ ;  /* 0x000000ffff168224 */ /* 0x000fe400078e00ff */
[----:B------:R-:W-:Y:S02]  /*1ce0*/  @P0 IMAD.MOV.U32 R22, RZ, RZ, RZ ;  /* 0x000000ffff160224 */ /* 0x000fe400078e00ff */
[----:B------:R-:W-:Y:S01]  /*1cf0*/  @P0 IMAD.MOV.U32 R23, RZ, RZ, R2 ;  /* 0x000000ffff170224 */ /* 0x000fe200078e0002 */
[----:B------:R-:W-:Y:S06]  /*1d00*/  BRA `(.L_x_23) ;  /* 0x0000000000147947 */ /* 0x000fec0003800000 */
.L_x_25:
[----:B------:R-:W-:Y:S01]  /*1d10*/  LOP3.LUT R23, R5, 0x80000, RZ, 0xfc, !PT ;  /* 0x0008000005177812 */ /* 0x000fe200078efcff */
[----:B------:R-:W-:Y:S01]  /*1d20*/  IMAD.MOV.U32 R22, RZ, RZ, R4 ;  /* 0x000000ffff167224 */ /* 0x000fe200078e0004 */
[----:B------:R-:W-:Y:S06]  /*1d30*/  BRA `(.L_x_23) ;  /* 0x0000000000087947 */ /* 0x000fec0003800000 */
.L_x_24:
[----:B------:R-:W-:Y:S01]  /*1d40*/  LOP3.LUT R23, R21, 0x80000, RZ, 0xfc, !PT ;  /* 0x0008000015177812 */ /* 0x000fe200078efcff */
[----:B------:R-:W-:-:S07]  /*1d50*/  IMAD.MOV.U32 R22, RZ, RZ, R20 ;  /* 0x000000ffff167224 */ /* 0x000fce00078e0014 */
.L_x_23:
[----:B------:R-:W-:Y:S05]  /*1d60*/  BSYNC.RECONVERGENT B1 ;  /* 0x0000000000017941 */ /* 0x000fea0003800200 */
.L_x_21:
[----:B------:R-:W-:Y:S02]  /*1d70*/  IMAD.MOV.U32 R2, RZ, RZ, R0 ;  /* 0x000000ffff027224 */ /* 0x000fe400078e0000 */
[----:B------:R-:W-:Y:S02]  /*1d80*/  IMAD.MOV.U32 R3, RZ, RZ, 0x0 ;  /* 0x00000000ff037424 */ /* 0x000fe400078e00ff */
[----:B------:R-:W-:Y:S02]  /*1d90*/  IMAD.MOV.U32 R12, RZ, RZ, R22 ;  /* 0x000000ffff0c7224 */ /* 0x000fe400078e0016 */
[----:B------:R-:W-:Y:S01]  /*1da0*/  IMAD.MOV.U32 R13, RZ, RZ, R23 ;  /* 0x000000ffff0d7224 */ /* 0x000fe200078e0017 */
[----:B------:R-:W-:Y:S06]  /*1db0*/  RET.REL.NODEC R2 `(_Z27initialize_particles_kernelP15particle_struct) ;  /* 0xffffffe002907950 */ /* 0x000fec0003c3ffff */
        .type           $_Z27initialize_particles_kernelP15particle_struct$__internal_trig_reduction_slowpathd,@function
        .size           $_Z27initialize_particles_kernelP15particle_struct$__internal_trig_reduction_slowpathd,(.L_x_112 - $_Z27initialize_particles_kernelP15particle_struct$__internal_trig_reduction_slowpathd)
$_Z27initialize_particles_kernelP15particle_struct$__internal_trig_reduction_slowpathd:
[----:B------:R-:W-:Y:S01]  /*1dc0*/  SHF.R.U32.HI R21, RZ, 0x14, R19 ;  /* 0x00000014ff157819 */ /* 0x000fe20000011613 */
[----:B------:R-:W-:-:S03]  /*1dd0*/  IMAD.MOV.U32 R2, RZ, RZ, RZ ;  /* 0x000000ffff027224 */ /* 0x000fc600078e00ff */
[----:B------:R-:W-:-:S04]  /*1de0*/  LOP3.LUT R0, R21, 0x7ff, RZ, 0xc0, !PT ;  /* 0x000007ff15007812 */ /* 0x000fc800078ec0ff */
[----:B------:R-:W-:-:S13]  /*1df0*/  ISETP.NE.AND P0, PT, R0, 0x7ff, PT ;  /* 0x000007ff0000780c */ /* 0x000fda0003f05270 */
[----:B------:R-:W-:Y:S05]  /*1e00*/  @!P0 BRA `(.L_x_26) ;  /* 0x0000000800488947 */ /* 0x000fea0003800000 */
[----:B------:R-:W-:Y:S01]  /*1e10*/  VIADD R2, R0, 0xfffffc00 ;  /* 0xfffffc0000027836 */ /* 0x000fe20000000000 */
[----:B------:R-:W-:Y:S01]  /*1e20*/  BSSY.RECONVERGENT B2, `(.L_x_27) ;  /* 0x000002f000027945 */ /* 0x000fe20003800200 */
[----:B------:R-:W-:-:S03]  /*1e30*/  CS2R R4, SRZ ;  /* 0x0000000000047805 */ /* 0x000fc6000001ff00 */
[----:B------:R-:W-:Y:S02]  /*1e40*/  SHF.R.U32.HI R0, RZ, 0x6, R2 ;  /* 0x00000006ff007819 */ /* 0x000fe40000011602 */
[----:B------:R-:W-:Y:S02]  /*1e50*/  ISETP.GE.U32.AND P0, PT, R2, 0x80, PT ;  /* 0x000000800200780c */ /* 0x000fe40003f06070 */
[C---:B------:R-:W-:Y:S02]  /*1e60*/  IADD3 R3, PT, PT, -R0.reuse, 0x13, RZ ;  /* 0x0000001300037810 */ /* 0x040fe40007ffe1ff */
[----:B------:R-:W-:Y:S02]  /*1e70*/  IADD3 R14, PT, PT, -R0, 0xf, RZ ;  /* 0x0000000f000e7810 */ /* 0x000fe40007ffe1ff */
[----:B------:R-:W-:-:S04]  /*1e80*/  SEL R3, R3, 0x12, P0 ;  /* 0x0000001203037807 */ /* 0x000fc80000000000 */
[----:B------:R-:W-:-:S13]  /*1e90*/  ISETP.GE.AND P0, PT, R14, R3, PT ;  /* 0x000000030e00720c */ /* 0x000fda0003f06270 */
[----:B------:R-:W-:Y:S05]  /*1ea0*/  @P0 BRA `(.L_x_28) ;  /* 0x0000000000980947 */ /* 0x000fea0003800000 */
[----:B------:R-:W0:Y:S01]  /*1eb0*/  LDC.64 R22, c[0x0][0x358] ;  /* 0x0000d600ff167b82 */ /* 0x000e220000000a00 */
[C---:B------:R-:W-:Y:S01]  /*1ec0*/  SHF.L.U64.HI R2, R12.reuse, 0xb, R19 ;  /* 0x0000000b0c027819 */ /* 0x040fe20000010213 */
[----:B------:R-:W-:Y:S01]  /*1ed0*/  BSSY.RECONVERGENT B3, `(.L_x_29) ;  /* 0x0000022000037945 */ /* 0x000fe20003800200 */
[----:B------:R-:W-:Y:S01]  /*1ee0*/  IMAD.SHL.U32 R12, R12, 0x800, RZ ;  /* 0x000008000c0c7824 */ /* 0x000fe200078e00ff */
[----:B------:R-:W-:Y:S01]  /*1ef0*/  IADD3 R16, PT, PT, RZ, -R0, -R3 ;  /* 0x80000000ff107210 */ /* 0x000fe20007ffe803 */
[----:B------:R-:W-:Y:S01]  /*1f00*/  IMAD.MOV.U32 R15, RZ, RZ, RZ ;  /* 0x000000ffff0f7224 */ /* 0x000fe200078e00ff */
[----:B------:R-:W-:Y:S02]  /*1f10*/  CS2R R4, SRZ ;  /* 0x0000000000047805 */ /* 0x000fe4000001ff00 */
[----:B------:R-:W-:-:S07]  /*1f20*/  LOP3.LUT R2, R2, 0x80000000, RZ, 0xfc, !PT ;  /* 0x8000000002027812 */ /* 0x000fce00078efcff */
.L_x_30:
[----:B------:R-:W1:Y:S01]  /*1f30*/  LDC.64 R28, c[0x4][0x48] ;  /* 0x01001200ff1c7b82 */ /* 0x000e620000000a00 */
[----:B0-----:R-:W-:Y:S02]  /*1f40*/  R2UR UR6, R22 ;  /* 0x00000000160672ca */ /* 0x001fe400000e0000 */
[----:B------:R-:W-:Y:S01]  /*1f50*/  R2UR UR7, R23 ;  /* 0x00000000170772ca */ /* 0x000fe200000e0000 */
[----:B-1----:R-:W-:-:S12]  /*1f60*/  IMAD.WIDE R28, R14, 0x8, R28 ;  /* 0x000000080e1c7825 */ /* 0x002fd800078e021c */
[----:B------:R-:W2:Y:S01]  /*1f70*/  LDG.E.64.CONSTANT R28, desc[UR6][R28.64] ;  /* 0x000000061c1c7981 */ /* 0x000ea2000c1e9b00 */
[----:B------:R-:W-:Y:S02]  /*1f80*/  IMAD.MOV.U32 R30, RZ, RZ, R4 ;  /* 0x000000ffff1e7224 */ /* 0x000fe400078e0004 */
[----:B------:R-:W-:Y:S02]  /*1f90*/  IMAD.MOV.U32 R31, RZ, RZ, R5 ;  /* 0x000000ffff1f7224 */ /* 0x000fe400078e0005 */
[C---:B------:R-:W-:Y:S02]  /*1fa0*/  IMAD R17, R15.reuse, 0x8, R1 ;  /* 0x000000080f117824 */ /* 0x040fe400078e0201 */
[----:B------:R-:W-:Y:S02]  /*1fb0*/  VIADD R16, R16, 0x1 ;  /* 0x0000000110107836 */ /* 0x000fe40000000000 */
[----:B------:R-:W-:Y:S02]  /*1fc0*/  VIADD R15, R15, 0x1 ;  /* 0x000000010f0f7836 */ /* 0x000fe40000000000 */
[----:B------:R-:W-:-:S02]  /*1fd0*/  VIADD R14, R14, 0x1 ;  /* 0x000000010e0e7836 */ /* 0x000fc40000000000 */
[----:B--2---:R-:W-:-:S04]  /*1fe0*/  IMAD.WIDE.U32 R30, P2, R28, R12, R30 ;  /* 0x0000000c1c1e7225 */ /* 0x004fc8000784001e */
[C---:B------:R-:W-:Y:S02]  /*1ff0*/  IMAD R5, R28.reuse, R2, RZ ;  /* 0x000000021c057224 */ /* 0x040fe400078e02ff */
[----:B------:R-:W-:Y:S02]  /*2000*/  IMAD R4, R29, R12, RZ ;  /* 0x0000000c1d047224 */ /* 0x000fe400078e02ff */
[----:B------:R-:W-:Y:S01]  /*2010*/  IMAD.HI.U32 R13, R28, R2, RZ ;  /* 0x000000021c0d7227 */ /* 0x000fe200078e00ff */
[----:B------:R-:W-:-:S03]  /*2020*/  IADD3 R5, P0, PT, R5, R31, RZ ;  /* 0x0000001f05057210 */ /* 0x000fc60007f1e0ff */
[----:B------:R-:W-:Y:S01]  /*2030*/  IMAD.X R13, RZ, RZ, R13, P2 ;  /* 0x000000ffff0d7224 */ /* 0x000fe200010e060d */
[----:B------:R-:W-:Y:S01]  /*2040*/  IADD3 R31, P1, PT, R4, R5, RZ ;  /* 0x00000005041f7210 */ /* 0x000fe20007f3e0ff */
[----:B------:R-:W-:-:S04]  /*2050*/  IMAD.HI.U32 R4, R29, R12, RZ ;  /* 0x0000000c1d047227 */ /* 0x000fc800078e00ff */
[----:B------:R1:W-:Y:S01]  /*2060*/  STL.64 [R17], R30 ;  /* 0x0000001e11007387 */ /* 0x0003e20000100a00 */
[----:B------:R-:W-:Y:S01]  /*2070*/  IADD3.X R4, P0, PT, R4, R13, RZ, P0, !PT ;  /* 0x0000000d04047210 */ /* 0x000fe2000071e4ff */
[----:B------:R-:W-:-:S04]  /*2080*/  IMAD.HI.U32 R5, R29, R2, RZ ;  /* 0x000000021d057227 */ /* 0x000fc800078e00ff */
[----:B------:R-:W-:Y:S01]  /*2090*/  IMAD.X R5, RZ, RZ, R5, P0 ;  /* 0x000000ffff057224 */ /* 0x000fe200000e0605 */
[----:B------:R-:W-:Y:S01]  /*20a0*/  ISETP.NE.AND P0, PT, R16, -0xf, PT ;  /* 0xfffffff11000780c */ /* 0x000fe20003f05270 */
[----:B------:R-:W-:-:S05]  /*20b0*/  IMAD R9, R29, R2, RZ ;  /* 0x000000021d097224 */ /* 0x000fca00078e02ff */
[----:B------:R-:W-:-:S05]  /*20c0*/  IADD3.X R4, P1, PT, R9, R4, RZ, P1, !PT ;  /* 0x0000000409047210 */ /* 0x000fca0000f3e4ff */
[----:B------:R-:W-:Y:S02]  /*20d0*/  IMAD.X R5, RZ, RZ, R5, P1 ;  /* 0x000000ffff057224 */ /* 0x000fe400008e0605 */
[----:B-1----:R-:W-:Y:S06]  /*20e0*/  @P0 BRA `(.L_x_30) ;  /* 0xfffffffc00900947 */ /* 0x002fec000383ffff */
[----:B------:R-:W-:Y:S05]  /*20f0*/  BSYNC.RECONVERGENT B3 ;  /* 0x0000000000037941 */ /* 0x000fea0003800200 */
.L_x_29:
[----:B------:R-:W-:-:S07]  /*2100*/  IMAD.MOV.U32 R14, RZ, RZ, R3 ;  /* 0x000000ffff0e7224 */ /* 0x000fce00078e0003 */
.L_x_28:
[----:B------:R-:W-:Y:S05]  /*2110*/  BSYNC.RECONVERGENT B2 ;  /* 0x0000000000027941 */ /* 0x000fea0003800200 */
.L_x_27:
[----:B------:R-:W-:Y:S01]  /*2120*/  LOP3.LUT P0, R21, R21, 0x3f, RZ, 0xc0, !PT ;  /* 0x0000003f15157812 */ /* 0x000fe2000780c0ff */
[----:B------:R-:W-:-:S04]  /*2130*/  IMAD.IADD R0, R0, 0x1, R14 ;  /* 0x0000000100007824 */ /* 0x000fc800078e020e */
[----:B------:R-:W-:-:S05]  /*2140*/  IMAD.U32 R23, R0, 0x8, R1 ;  /* 0x0000000800177824 */ /* 0x000fca00078e0001 */
[----:B------:R0:W-:Y:S04]  /*2150*/  STL.64 [R23+-0x78], R4 ;  /* 0xffff880417007387 */ /* 0x0001e80000100a00 */
[----:B------:R-:W2:Y:S04]  /*2160*/  @P0 LDL.64 R12, [R1+0x8] ;  /* 0x00000800010c0983 */ /* 0x000ea80000100a00 */
[----:B------:R-:W3:Y:S04]  /*2170*/  LDL.64 R2, [R1+0x18] ;  /* 0x0000180001027983 */ /* 0x000ee80000100a00 */
[----:B0-----:R-:W4:Y:S01]  /*2180*/  LDL.64 R4, [R1+0x10] ;  /* 0x0000100001047983 */ /* 0x001f220000100a00 */
[----:B------:R-:W-:Y:S01]  /*2190*/  @P0 LOP3.LUT R0, R21, 0x3f, RZ, 0x3c, !PT ;  /* 0x0000003f15000812 */ /* 0x000fe200078e3cff */
[----:B------:R-:W-:Y:S01]  /*21a0*/  BSSY.RECONVERGENT B2, `(.L_x_31) ;  /* 0x0000034000027945 */ /* 0x000fe20003800200 */
[----:B--2---:R-:W-:-:S02]  /*21b0*/  @P0 SHF.R.U64 R15, R12, 0x1, R13 ;  /* 0x000000010c0f0819 */ /* 0x004fc4000000120d */
[----:B------:R-:W-:-:S04]  /*21c0*/  @P0 SHF.R.U32.HI R17, RZ, 0x1, R13 ;  /* 0x00000001ff110819 */ /* 0x000fc8000001160d */
[-C--:B------:R-:W-:Y:S02]  /*21d0*/  @P0 SHF.R.U64 R15, R15, R0.reuse, R17 ;  /* 0x000000000f0f0219 */ /* 0x080fe40000001211 */
[CC--:B----4-:R-:W-:Y:S02]  /*21e0*/  @P0 SHF.L.U32 R14, R4.reuse, R21.reuse, RZ ;  /* 0x00000015040e0219 */ /* 0x0d0fe400000006ff */
[--C-:B------:R-:W-:Y:S02]  /*21f0*/  @P0 SHF.R.U32.HI R9, RZ, 0x1, R5.reuse ;  /* 0x00000001ff090819 */ /* 0x100fe40000011605 */
[C-C-:B------:R-:W-:Y:S02]  /*2200*/  @P0 SHF.R.U64 R12, R4.reuse, 0x1, R5.reuse ;  /* 0x00000001040c0819 */ /* 0x140fe40000001205 */
[----:B------:R-:W-:Y:S02]  /*2210*/  @P0 SHF.L.U64.HI R13, R4, R21, R5 ;  /* 0x00000015040d0219 */ /* 0x000fe40000010205 */
[----:B------:R-:W-:-:S02]  /*2220*/  @P0 SHF.R.U32.HI R16, RZ, R0, R17 ;  /* 0x00000000ff100219 */ /* 0x000fc40000011611 */
[----:B------:R-:W-:Y:S02]  /*2230*/  @P0 LOP3.LUT R4, R14, R15, RZ, 0xfc, !PT ;  /* 0x0000000f0e040212 */ /* 0x000fe400078efcff */
[-C--:B---3--:R-:W-:Y:S02]  /*2240*/  @P0 SHF.L.U32 R17, R2, R21.reuse, RZ ;  /* 0x0000001502110219 */ /* 0x088fe400000006ff */
[--C-:B------:R-:W-:Y:S02]  /*2250*/  @P0 SHF.R.U64 R12, R12, R0, R9.reuse ;  /* 0x000000000c0c0219 */ /* 0x100fe40000001209 */
[----:B------:R-:W-:Y:S02]  /*2260*/  @P0 LOP3.LUT R5, R13, R16, RZ, 0xfc, !PT ;  /* 0x000000100d050212 */ /* 0x000fe400078efcff */
[----:B------:R-:W-:Y:S01]  /*2270*/  @P0 SHF.R.U32.HI R0, RZ, R0, R9 ;  /* 0x00000000ff000219 */ /* 0x000fe20000011609 */
[----:B------:R-:W-:Y:S01]  /*2280*/  IMAD.SHL.U32 R9, R4, 0x4, RZ ;  /* 0x0000000404097824 */ /* 0x000fe200078e00ff */
[----:B------:R-:W-:-:S02]  /*2290*/  @P0 SHF.L.U64.HI R21, R2, R21, R3 ;  /* 0x0000001502150219 */ /* 0x000fc40000010203 */
[----:B------:R-:W-:Y:S02]  /*22a0*/  @P0 LOP3.LUT R2, R17, R12, RZ, 0xfc, !PT ;  /* 0x0000000c11020212 */ /* 0x000fe400078efcff */
[----:B------:R-:W-:Y:S02]  /*22b0*/  SHF.L.U64.HI R4, R4, 0x2, R5 ;  /* 0x0000000204047819 */ /* 0x000fe40000010205 */
[----:B------:R-:W-:Y:S02]  /*22c0*/  @P0 LOP3.LUT R3, R21, R0, RZ, 0xfc, !PT ;  /* 0x0000000015030212 */ /* 0x000fe400078efcff */
[----:B------:R-:W-:Y:S02]  /*22d0*/  SHF.L.W.U32.HI R5, R5, 0x2, R2 ;  /* 0x0000000205057819 */ /* 0x000fe40000010e02 */
[----:B------:R-:W-:Y:S02]  /*22e0*/  IADD3 RZ, P0, PT, RZ, -R9, RZ ;  /* 0x80000009ffff7210 */ /* 0x000fe40007f1e0ff */
[----:B------:R-:W-:-:S02]  /*22f0*/  LOP3.LUT R13, RZ, R4, RZ, 0x33, !PT ;  /* 0x00000004ff0d7212 */ /* 0x000fc400078e33ff */
[----:B------:R-:W-:Y:S02]  /*2300*/  SHF.L.W.U32.HI R2, R2, 0x2, R3 ;  /* 0x0000000202027819 */ /* 0x000fe40000010e03 */
[----:B------:R-:W-:Y:S02]  /*2310*/  LOP3.LUT R12, RZ, R5, RZ, 0x33, !PT ;  /* 0x00000005ff0c7212 */ /* 0x000fe400078e33ff */
[----:B------:R-:W-:Y:S02]  /*2320*/  IADD3.X R13, P0, PT, RZ, R13, RZ, P0, !PT ;  /* 0x0000000dff0d7210 */ /* 0x000fe4000071e4ff */
[----:B------:R-:W-:Y:S02]  /*2330*/  LOP3.LUT R15, RZ, R2, RZ, 0x33, !PT ;  /* 0x00000002ff0f7212 */ /* 0x000fe400078e33ff */
[----:B------:R-:W-:Y:S02]  /*2340*/  IADD3.X R12, P1, PT, RZ, R12, RZ, P0, !PT ;  /* 0x0000000cff0c7210 */ /* 0x000fe4000073e4ff */
[----:B------:R-:W-:-:S03]  /*2350*/  ISETP.GT.U32.AND P2, PT, R5, -0x1, PT ;  /* 0xffffffff0500780c */ /* 0x000fc60003f44070 */
[----:B------:R-:W-:Y:S01]  /*2360*/  IMAD.X R15, RZ, RZ, R15, P1 ;  /* 0x000000ffff0f7224 */ /* 0x000fe200008e060f */
[----:B------:R-:W-:-:S04]  /*2370*/  ISETP.GT.AND.EX P0, PT, R2, -0x1, PT, P2 ;  /* 0xffffffff0200780c */ /* 0x000fc80003f04320 */
[----:B------:R-:W-:Y:S02]  /*2380*/  SEL R0, R2, R15, P0 ;  /* 0x0000000f02007207 */ /* 0x000fe40000000000 */
[----:B------:R-:W-:Y:S02]  /*2390*/  SEL R5, R5, R12, P0 ;  /* 0x0000000c05057207 */ /* 0x000fe40000000000 */
[----:B------:R-:W-:-:S04]  /*23a0*/  ISETP.NE.U32.AND P1, PT, R0, RZ, PT ;  /* 0x000000ff0000720c */ /* 0x000fc80003f25070 */
[----:B------:R-:W-:-:S04]  /*23b0*/  SEL R15, R5, R0, !P1 ;  /* 0x00000000050f7207 */ /* 0x000fc80004800000 */
[----:B------:R-:W0:Y:S02]  /*23c0*/  FLO.U32 R12, R15 ;  /* 0x0000000f000c7300 */ /* 0x000e2400000e0000 */
[C---:B0-----:R-:W-:Y:S02]  /*23d0*/  IADD3 R14, PT, PT, -R12.reuse, 0x1f, RZ ;  /* 0x0000001f0c0e7810 */ /* 0x041fe40007ffe1ff */
[----:B------:R-:W-:-:S03]  /*23e0*/  IADD3 R12, PT, PT, -R12, 0x3f, RZ ;  /* 0x0000003f0c0c7810 */ /* 0x000fc60007ffe1ff */
[----:B------:R-:W-:-:S05]  /*23f0*/  @P1 IMAD.MOV R12, RZ, RZ, R14 ;  /* 0x000000ffff0c1224 */ /* 0x000fca00078e020e */
[----:B------:R-:W-:Y:S01]  /*2400*/  ISETP.NE.AND P1, PT, R12, RZ, PT ;  /* 0x000000ff0c00720c */ /* 0x000fe20003f25270 */
[----:B------:R-:W-:Y:S01]  /*2410*/  @!P0 IMAD.MOV R9, RZ, RZ, -R9 ;  /* 0x000000ffff098224 */ /* 0x000fe200078e0a09 */
[----:B------:R-:W-:-:S11]  /*2420*/  SEL R4, R4, R13, P0 ;  /* 0x0000000d04047207 */ /* 0x000fd60000000000 */
[----:B------:R-:W-:Y:S05]  /*2430*/  @!P1 BRA `(.L_x_32) ;  /* 0x0000000000289947 */ /* 0x000fea0003800000 */
[C---:B------:R-:W-:Y:S02]  /*2440*/  LOP3.LUT R14, R12.reuse, 0x3f, RZ, 0xc0, !PT ;  /* 0x0000003f0c0e7812 */ /* 0x040fe400078ec0ff */
[--C-:B------:R-:W-:Y:S02]  /*2450*/  SHF.R.U64 R9, R9, 0x1, R4.reuse ;  /* 0x0000000109097819 */ /* 0x100fe40000001204 */
[----:B------:R-:W-:Y:S02]  /*2460*/  SHF.R.U32.HI R4, RZ, 0x1, R4 ;  /* 0x00000001ff047819 */ /* 0x000fe40000011604 */
[----:B------:R-:W-:Y:S02]  /*2470*/  LOP3.LUT R13, R12, 0x3f, RZ, 0xc, !PT ;  /* 0x0000003f0c0d7812 */ /* 0x000fe400078e0cff */
[CC--:B------:R-:W-:Y:S02]  /*2480*/  SHF.L.U64.HI R0, R5.reuse, R14.reuse, R0 ;  /* 0x0000000e05007219 */ /* 0x0c0fe40000010200 */
[----:B------:R-:W-:-:S02]  /*2490*/  SHF.L.U32 R5, R5, R14, RZ ;  /* 0x0000000e05057219 */ /* 0x000fc400000006ff */
[-CC-:B------:R-:W-:Y:S02]  /*24a0*/  SHF.R.U64 R14, R9, R13.reuse, R4.reuse ;  /* 0x0000000d090e7219 */ /* 0x180fe40000001204 */
[----:B------:R-:W-:Y:S02]  /*24b0*/  SHF.R.U32.HI R13, RZ, R13, R4 ;  /* 0x0000000dff0d7219 */ /* 0x000fe40000011604 */
[----:B------:R-:W-:Y:S02]  /*24c0*/  LOP3.LUT R5, R5, R14, RZ, 0xfc, !PT ;  /* 0x0000000e05057212 */ /* 0x000fe400078efcff */
[----:B------:R-:W-:-:S07]  /*24d0*/  LOP3.LUT R0, R0, R13, RZ, 0xfc, !PT ;  /* 0x0000000d00007212 */ /* 0x000fce00078efcff */
.L_x_32:
[----:B------:R-:W-:Y:S05]  /*24e0*/  BSYNC.RECONVERGENT B2 ;  /* 0x0000000000027941 */ /* 0x000fea0003800200 */
.L_x_31:
[----:B------:R-:W-:Y:S01]  /*24f0*/  IMAD.WIDE.U32 R16, R5, 0x2168c235, RZ ;  /* 0x2168c23505107825 */ /* 0x000fe200078e00ff */
[----:B------:R-:W-:-:S03]  /*2500*/  SHF.R.U32.HI R3, RZ, 0x1e, R3 ;  /* 0x0000001eff037819 */ /* 0x000fc60000011603 */
[----:B------:R-:W-:Y:S01]  /*2510*/  IMAD.MOV.U32 R14, RZ, RZ, R17 ;  /* 0x000000ffff0e7224 */ /* 0x000fe200078e0011 */
[----:B------:R-:W-:Y:S01]  /*2520*/  IADD3 RZ, P1, PT, R16, R16, RZ ;  /* 0x0000001010ff7210 */ /* 0x000fe20007f3e0ff */
[----:B------:R-:W-:Y:S01]  /*2530*/  IMAD.MOV.U32 R15, RZ, RZ, RZ ;  /* 0x000000ffff0f7224 */ /* 0x000fe200078e00ff */
[----:B------:R-:W-:Y:S01]  /*2540*/  LEA.HI R2, R2, R3, RZ, 0x1 ;  /* 0x0000000302027211 */ /* 0x000fe200078f08ff */
[----:B------:R-:W-:-:S04]  /*2550*/  IMAD.HI.U32 R4, R0, -0x36f0255e, RZ ;  /* 0xc90fdaa200047827 */ /* 0x000fc800078e00ff */
[----:B------:R-:W-:-:S04]  /*2560*/  IMAD.WIDE.U32 R14, R5, -0x36f0255e, R14 ;  /* 0xc90fdaa2050e7825 */ /* 0x000fc800078e000e */
[C---:B------:R-:W-:Y:S02]  /*2570*/  IMAD R9, R0.reuse, -0x36f0255e, RZ ;  /* 0xc90fdaa200097824 */ /* 0x040fe400078e02ff */
[----:B------:R-:W-:-:S04]  /*2580*/  IMAD.WIDE.U32 R14, P2, R0, 0x2168c235, R14 ;  /* 0x2168c235000e7825 */ /* 0x000fc8000784000e */
[----:B------:R-:W-:Y:S01]  /*2590*/  IMAD.X R0, RZ, RZ, R4, P2 ;  /* 0x000000ffff007224 */ /* 0x000fe200010e0604 */
[----:B------:R-:W-:Y:S02]  /*25a0*/  IADD3 R9, P2, PT, R9, R15, RZ ;  /* 0x0000000f09097210 */ /* 0x000fe40007f5e0ff */
[----:B------:R-:W-:Y:S02]  /*25b0*/  IADD3.X RZ, P1, PT, R14, R14, RZ, P1, !PT ;  /* 0x0000000e0eff7210 */ /* 0x000fe40000f3e4ff */
[C---:B------:R-:W-:Y:S01]  /*25c0*/  ISETP.GT.U32.AND P3, PT, R9.reuse, RZ, PT ;  /* 0x000000ff0900720c */ /* 0x040fe20003f64070 */
[----:B------:R-:W-:Y:S01]  /*25d0*/  IMAD.X R0, RZ, RZ, R0, P2 ;  /* 0x000000ffff007224 */ /* 0x000fe200010e0600 */
[----:B------:R-:W-:-:S04]  /*25e0*/  IADD3.X R4, P2, PT, R9, R9, RZ, P1, !PT ;  /* 0x0000000909047210 */ /* 0x000fc80000f5e4ff */
[C---:B------:R-:W-:Y:S01]  /*25f0*/  ISETP.GT.AND.EX P1, PT, R0.reuse, RZ, PT, P3 ;  /* 0x000000ff0000720c */ /* 0x040fe20003f24330 */
[----:B------:R-:W-:-:S03]  /*2600*/  IMAD.X R5, R0, 0x1, R0, P2 ;  /* 0x0000000100057824 */ /* 0x000fc600010e0600 */
[----:B------:R-:W-:Y:S02]  /*2610*/  SEL R4, R4, R9, P1 ;  /* 0x0000000904047207 */ /* 0x000fe40000800000 */
[----:B------:R-:W-:Y:S02]  /*2620*/  SEL R5, R5, R0, P1 ;  /* 0x0000000005057207 */ /* 0x000fe40000800000 */
[----:B------:R-:W-:Y:S02]  /*2630*/  IADD3 R0, P2, PT, R4, 0x1, RZ ;  /* 0x0000000104007810 */ /* 0x000fe40007f5e0ff */
[----:B------:R-:W-:Y:S02]  /*2640*/  SEL R9, RZ, 0xffffffff, !P1 ;  /* 0xffffffffff097807 */ /* 0x000fe40004800000 */
[----:B------:R-:W-:Y:S01]  /*2650*/  LOP3.LUT P1, R19, R19, 0x80000000, RZ, 0xc0, !PT ;  /* 0x8000000013137812 */ /* 0x000fe2000782c0ff */
[----:B------:R-:W-:Y:S02]  /*2660*/  IMAD.X R5, RZ, RZ, R5, P2 ;  /* 0x000000ffff057224 */ /* 0x000fe400010e0605 */
[----:B------:R-:W-:Y:S01]  /*2670*/  IMAD.IADD R9, R9, 0x1, -R12 ;  /* 0x0000000109097824 */ /* 0x000fe200078e0a0c */
[----:B------:R-:W-:-:S02]  /*2680*/  @!P0 LOP3.LUT R19, R19, 0x80000000, RZ, 0x3c, !PT ;  /* 0x8000000013138812 */ /* 0x000fc400078e3cff */
[----:B------:R-:W-:Y:S01]  /*2690*/  SHF.R.U64 R0, R0, 0xa, R5 ;  /* 0x0000000a00007819 */ /* 0x000fe20000001205 */
[----:B------:R-:W-:-:S03]  /*26a0*/  IMAD.SHL.U32 R9, R9, 0x100000, RZ ;  /* 0x0010000009097824 */ /* 0x000fc600078e00ff */
[----:B------:R-:W-:-:S03]  /*26b0*/  IADD3 R0, P2, PT, R0, 0x1, RZ ;  /* 0x0000000100007810 */ /* 0x000fc60007f5e0ff */
[----:B------:R-:W-:Y:S01]  /*26c0*/  @P1 IMAD.MOV R2, RZ, RZ, -R2 ;  /* 0x000000ffff021224 */ /* 0x000fe200078e0a02 */
[----:B------:R-:W-:-:S04]  /*26d0*/  LEA.HI.X R5, R5, RZ, RZ, 0x16, P2 ;  /* 0x000000ff05057211 */ /* 0x000fc800010fb4ff */
[--C-:B------:R-:W-:Y:S02]  /*26e0*/  SHF.R.U64 R0, R0, 0x1, R5.reuse ;  /* 0x0000000100007819 */ /* 0x100fe40000001205 */
[----:B------:R-:W-:Y:S02]  /*26f0*/  SHF.R.U32.HI R4, RZ, 0x1, R5 ;  /* 0x00000001ff047819 */ /* 0x000fe40000011605 */
[----:B------:R-:W-:-:S04]  /*2700*/  IADD3 R12, P2, P3, RZ, RZ, R0 ;  /* 0x000000ffff0c7210 */ /* 0x000fc80007b5e000 */
[----:B------:R-:W-:-:S04]  /*2710*/  IADD3.X R4, PT, PT, R9, 0x3fe00000, R4, P2, P3 ;  /* 0x3fe0000009047810 */ /* 0x000fc800017e6404 */
[----:B------:R-:W-:-:S07]  /*2720*/  LOP3.LUT R19, R4, R19, RZ, 0xfc, !PT ;  /* 0x0000001304137212 */ /* 0x000fce00078efcff */
.L_x_26:
[----:B------:R-:W-:Y:S02]  /*2730*/  IMAD.MOV.U32 R13, RZ, RZ, R19 ;  /* 0x000000ffff0d7224 */ /* 0x000fe400078e0013 */
[----:B------:R-:W-:Y:S02]  /*2740*/  IMAD.MOV.U32 R19, RZ, RZ, 0x0 ;  /* 0x00000000ff137424 */ /* 0x000fe400078e00ff */
[----:B------:R-:W-:Y:S02]  /*2750*/  IMAD.MOV.U32 R0, RZ, RZ, R2 ;  /* 0x000000ffff007224 */ /* 0x000fe400078e0002 */
[----:B------:R-:W-:Y:S05]  /*2760*/  RET.REL.NODEC R18 `(_Z27initialize_particles_kernelP15particle_struct) ;  /* 0xffffffd812247950 */ /* 0x000fea0003c3ffff */
.L_x_33:
[----:B------:R-:W-:-:S00]  /*2770*/  BRA `(.L_x_33) ;  /* 0xfffffffc00fc7947 */ /* 0x000fc0000383ffff */
[----:B------:R-:W-:-:S00]  /*2780*/  NOP ;  /* 0x0000000000007918 */ /* 0x000fc00000000000 */
[----:B------:R-:W-:-:S00]  /*2790*/  NOP ;  /* 0x0000000000007918 */ /* 0x000fc00000000000 */
[----:B------:R-:W-:-:S00]  /*27a0*/  NOP ;  /* 0x0000000000007918 */ /* 0x000fc00000000000 */
[----:B------:R-:W-:-:S00]  /*27b0*/  NOP ;  /* 0x0000000000007918 */ /* 0x000fc00000000000 */
[----:B------:R-:W-:-:S00]  /*27c0*/  NOP ;  /* 0x0000000000007918 */ /* 0x000fc00000000000 */
[----:B------:R-:W-:-:S00]  /*27d0*/  NOP ;  /* 0x0000000000007918 */ /* 0x000fc00000000000 */
[----:B------:R-:W-:-:S00]  /*27e0*/  NOP ;  /* 0x0000000000007918 */ /* 0x000fc00000000000 */
[----:B------:R-:W-:-:S00]  /*27f0*/  NOP ;  /* 0x0000000000007918 */ /* 0x000fc00000000000 */
.L_x_112:


//--------------------- .text._Z29initialize_populations_kernelPdS_S_S_S_ --------------------------
	.section	.text._Z29initialize_populations_kernelPdS_S_S_S_,"ax",@progbits
	.align	128
        .global         _Z29initialize_populations_kernelPdS_S_S_S_
        .type           _Z29initialize_populations_kernelPdS_S_S_S_,@function
        .size           _Z29initialize_populations_kernelPdS_S_S_S_,(.L_x_119 - _Z29initialize_populations_kernelPdS_S_S_S_)
        .other          _Z29initialize_populations_kernelPdS_S_S_S_,@"STO_CUDA_ENTRY STV_DEFAULT"
_Z29initialize_populations_kernelPdS_S_S_S_:
.text._Z29initialize_populations_kernelPdS_S_S_S_:
[----:B------:R-:W-:Y:S01]  /*0000*/  LDC R1, c[0x0][0x37c] ;  /* 0x0000df00ff017b82 */ /* 0x000fe20000000800 */
[----:B------:R-:W0:Y:S07]  /*0010*/  S2R R3, SR_TID.X ;  /* 0x0000000000037919 */ /* 0x000e2e0000002100 */
[----:B------:R-:W0:Y:S08]  /*0020*/  S2UR UR4, SR_CTAID.X ;  /* 0x00000000000479c3 */ /* 0x000e300000002500 */
[----:B------:R-:W0:Y:S02]  /*0030*/  LDC R0, c[0x0][0x360] ;  /* 0x0000d800ff007b82 */ /* 0x000e240000000800 */
[----:B0-----:R-:W-:-:S05]  /*0040*/  IMAD R0, R0, UR4, R3 ;  /* 0x0000000400007c24 */ /* 0x001fca000f8e0203 */
[----:B------:R-:W-:-:S13]  /*0050*/  ISETP.GT.AND P0, PT, R0, 0x1067, PT ;  /* 0x000010670000780c */ /* 0x000fda0003f04270 */
[----:B------:R-:W-:Y:S05]  /*0060*/  @P0 EXIT ;  /* 0x000000000000094d */ /* 0x000fea0003800000 */
[----:B------:R-:W-:-:S05]  /*0070*/  IMAD.HI R2, R0, 0x30c30c31, RZ ;  /* 0x30c30c3100027827 */ /* 0x000fca00078e02ff */
[----:B------:R-:W-:-:S04]  /*0080*/  SHF.R.U32.HI R3, RZ, 0x1f, R2 ;  /* 0x0000001fff037819 */ /* 0x000fc80000011602 */
[----:B------:R-:W-:-:S05]  /*0090*/  LEA.HI.SX32 R3, R2, R3, 0x1d ;  /* 0x0000000302037211 */ /* 0x000fca00078feaff */
[----:B------:R-:W-:-:S05]  /*00a0*/  IMAD R3, R3, 0x2a, RZ ;  /* 0x0000002a03037824 */ /* 0x000fca00078e02ff */
[----:B------:R-:W-:-:S04]  /*00b0*/  LOP3.LUT R3, RZ, R3, RZ, 0x33, !PT ;  /* 0x00000003ff037212 */ /* 0x000fc800078e33ff */
[----:B------:R-:W-:-:S04]  /*00c0*/  IADD3 R3, PT, PT, R0, R3, RZ ;  /* 0x0000000300037210 */ /* 0x000fc80007ffe0ff */
[----:B------:R-:W-:-:S13]  /*00d0*/  ISETP.GT.U32.AND P0, PT, R3, 0x27, PT ;  /* 0x000000270300780c */ /* 0x000fda0003f04070 */
[----:B------:R-:W-:Y:S05]  /*00e0*/  @P0 EXIT ;  /* 0x000000000000094d */ /* 0x000fea0003800000 */
[----:B------:R-:W0:Y:S01]  /*00f0*/  LDC.64 R18, c[0x0][0x398] ;  /* 0x0000e600ff127b82 */ /* 0x000e220000000a00 */
[----:B------:R-:W1:Y:S07]  /*0100*/  LDCU.64 UR4, c[0x0][0x358] ;  /* 0x00006b00ff0477ac */ /* 0x000e6e0008000a00 */
[----:B------:R-:W2:Y:S08]  /*0110*/  LDC.64 R14, c[0x0][0x3a0] ;  /* 0x0000e800ff0e7b82 */ /* 0x000eb00000000a00 */
[----:B------:R-:W3:Y:S01]  /*0120*/  LDC.64 R8, c[0x0][0x390] ;  /* 0x0000e400ff087b82 */ /* 0x000ee20000000a00 */
[----:B0-----:R-:W-:-:S06]  /*0130*/  IMAD.WIDE R18, R0, 0x8, R18 ;  /* 0x0000000800127825 */ /* 0x001fcc00078e0212 */
[----:B-1----:R-:W4:Y:S01]  /*0140*/  LDG.E.64 R18, desc[UR4][R18.64] ;  /* 0x0000000412127981 */ /* 0x002f22000c1e1b00 */
[----:B--2---:R-:W-:-:S06]  /*0150*/  IMAD.WIDE R14, R0, 0x8, R14 ;  /* 0x00000008000e7825 */ /* 0x004fcc00078e020e */
[----:B------:R-:W2:Y:S01]  /*0160*/  LDG.E.64 R14, desc[UR4][R14.64] ;  /* 0x000000040e0e7981 */ /* 0x000ea2000c1e1b00 */
[----:B---3--:R-:W-:-:S06]  /*0170*/  IMAD.WIDE R8, R0, 0x8, R8 ;  /* 0x0000000800087825 */ /* 0x008fcc00078e0208 */
[----:B------:R-:W3:Y:S01]  /*0180*/  LDG.E.64 R8, desc[UR4][R8.64] ;  /* 0x0000000408087981 */ /* 0x000ee2000c1e1b00 */
[----:B------:R-:W-:Y:S01]  /*0190*/  HFMA2 R16, -RZ, RZ, 0, 0 ;  /* 0x00000000ff107431 */ /* 0x000fe200000001ff */
[----:B------:R-:W-:Y:S01]  /*01a0*/  MOV R17, 0x40080000 ;  /* 0x4008000000117802 */ /* 0x000fe20000000f00 */
[----:B------:R-:W-:Y:S01]  /*01b0*/  HFMA2 R11, -RZ, RZ, 2.015625, 0 ;  /* 0x40080000ff0b7431 */ /* 0x000fe200000001ff */
[----:B------:R-:W-:Y:S01]  /*01c0*/  MOV R10, 0x0 ;  /* 0x00000000000a7802 */ /* 0x000fe20000000f00 */
[----:B------:R-:W-:Y:S01]  /*01d0*/  UMOV UR6, 0x1c71c71c ;  /* 0x1c71c71c00067882 */ /* 0x000fe20000000000 */
[----:B------:R-:W-:Y:S02]  /*01e0*/  UMOV UR7, 0x3fbc71c7 ;  /* 0x3fbc71c700077882 */ /* 0x000fe40000000000 */
[C---:B----4-:R-:W-:Y:S02]  /*01f0*/  DFMA R6, R18.reuse, R16, 1 ;  /* 0x3ff000001206742b */ /* 0x050fe40000000010 */
[----:B------:R-:W-:-:S02]  /*0200*/  DMUL R2, R18, R18 ;  /* 0x0000001212027228 */ /* 0x000fc40000000000 */
[----:B------:R-:W-:Y:S02]  /*0210*/  DFMA R24, R18, -R10, 1 ;  /* 0x3ff000001218742b */ /* 0x000fe4000000080a */
[----:B--2---:R-:W-:-:S04]  /*0220*/  DMUL R4, R14, R14 ;  /* 0x0000000e0e047228 */ /* 0x004fc80000000000 */
[C---:B------:R-:W-:Y:S01]  /*0230*/  DFMA R20, R2.reuse, 4.5, R6 ;  /* 0x401200000214782b */ /* 0x040fe20000000006 */
[----:B------:R-:W0:Y:S03]  /*0240*/  LDC.64 R6, c[0x4][RZ] ;  /* 0x01000000ff067b82 */ /* 0x000e260000000a00 */
[C---:B------:R-:W-:Y:S02]  /*0250*/  DADD R12, R2.reuse, R4 ;  /* 0x00000000020c7229 */ /* 0x040fe40000000004 */
[----:B------:R-:W-:Y:S02]  /*0260*/  DFMA R2, R2, 4.5, R24 ;  /* 0x401200000202782b */ /* 0x000fe40000000018 */
[C---:B------:R-:W-:Y:S02]  /*0270*/  DFMA R24, R14.reuse, -R10, 1 ;  /* 0x3ff000000e18742b */ /* 0x040fe4000000080a */
[----:B------:R-:W-:-:S02]  /*0280*/  DFMA R26, R14, R16, 1 ;  /* 0x3ff000000e1a742b */ /* 0x000fc40000000010 */
[----:B------:R-:W-:Y:S02]  /*0290*/  DADD R10, R18, R14 ;  /* 0x00000000120a7229 */ /* 0x000fe4000000000e */
[----:B---3--:R-:W-:Y:S02]  /*02a0*/  DMUL R22, R8, UR6 ;  /* 0x0000000608167c28 */ /* 0x008fe40008000000 */
[----:B------:R-:W-:Y:S02]  /*02b0*/  DFMA R20, R12, -1.5, R20 ;  /* 0xbff800000c14782b */ /* 0x000fe40000000014 */
[C---:B------:R-:W-:Y:S02]  /*02c0*/  DFMA R24, R4.reuse, 4.5, R24 ;  /* 0x401200000418782b */ /* 0x040fe40000000018 */
[----:B------:R-:W-:Y:S02]  /*02d0*/  DFMA R26, R4, 4.5, R26 ;  /* 0x40120000041a782b */ /* 0x000fe4000000001a */
[----:B------:R-:W-:-:S02]  /*02e0*/  DFMA R4, R10, R16, 1 ;  /* 0x3ff000000a04742b */ /* 0x000fc40000000010 */
[----:B------:R-:W-:Y:S02]  /*02f0*/  DMUL R10, R10, R10 ;  /* 0x0000000a0a0a7228 */ /* 0x000fe40000000000 */
[----:B------:R-:W-:Y:S02]  /*0300*/  DMUL R20, R22, R20 ;  /* 0x0000001416147228 */ /* 0x000fe40000000000 */
[C---:B------:R-:W-:Y:S02]  /*0310*/  DFMA R2, R12.reuse, -1.5, R2 ;  /* 0xbff800000c02782b */ /* 0x040fe40000000002 */
[----:B------:R-:W-:Y:S02]  /*0320*/  DFMA R24, R12, -1.5, R24 ;  /* 0xbff800000c18782b */ /* 0x000fe40000000018 */
[----:B------:R-:W-:Y:S01]  /*0330*/  DFMA R4, R10, 4.5, R4 ;  /* 0x401200000a04782b */ /* 0x000fe20000000004 */
[----:B0-----:R0:W-:Y:S01]  /*0340*/  STG.E.64 desc[UR4][R6.64+0x8], R20 ;  /* 0x0000081406007986 */ /* 0x0011e2000c101b04 */
[----:B------:R-:W-:-:S02]  /*0350*/  DFMA R10, R12, -1.5, R26 ;  /* 0xbff800000c0a782b */ /* 0x000fc4000000001a */
[C---:B------:R-:W-:Y:S02]  /*0360*/  DMUL R2, R22.reuse, R2 ;  /* 0x0000000216027228 */ /* 0x040fe40000000000 */
[----:B------:R-:W-:Y:S02]  /*0370*/  DMUL R24, R22, R24 ;  /* 0x0000001816187228 */ /* 0x000fe40000000000 */
[----:B0-----:R-:W-:Y:S02]  /*0380*/  DADD R20, -R18, -R14 ;  /* 0x0000000012147229 */ /* 0x001fe4000000090e */
[----:B------:R-:W-:-:S06]  /*0390*/  DMUL R10, R22, R10 ;  /* 0x0000000a160a7228 */ /* 0x000fcc0000000000 */
[C---:B------:R-:W-:Y:S02]  /*03a0*/  DFMA R22, R20.reuse, R16, 1 ;  /* 0x3ff000001416742b */ /* 0x040fe40000000010 */
[----:B------:R-:W-:-:S08]  /*03b0*/  DMUL R20, R20, R20 ;  /* 0x0000001414147228 */ /* 0x000fd00000000000 */
[----:B------:R-:W-:Y:S02]  /*03c0*/  DFMA R20, R20, 4.5, R22 ;  /* 0x401200001414782b */ /* 0x000fe40000000016 */
[C-C-:B------:R-:W-:Y:S02]  /*03d0*/  DADD R22, R18.reuse, -R14.reuse ;  /* 0x0000000012167229 */ /* 0x140fe4000000080e */
[----:B------:R-:W-:-:S06]  /*03e0*/  DADD R14, -R18, R14 ;  /* 0x00000000120e7229 */ /* 0x000fcc000000010e */
[C---:B------:R-:W-:Y:S02]  /*03f0*/  DFMA R26, R22.reuse, R16, 1 ;  /* 0x3ff00000161a742b */ /* 0x040fe40000000010 */
[----:B------:R-:W-:Y:S02]  /*0400*/  DMUL R22, R22, R22 ;  /* 0x0000001616167228 */ /* 0x000fe40000000000 */
[C---:B------:R-:W-:Y:S02]  /*0410*/  DFMA R18, R14.reuse, R16, 1 ;  /* 0x3ff000000e12742b */ /* 0x040fe40000000010 */
[----:B------:R-:W-:Y:S01]  /*0420*/  DMUL R28, R14, R14 ;  /* 0x0000000e0e1c7228 */ /* 0x000fe20000000000 */
[----:B------:R-:W0:Y:S03]  /*0430*/  LDC.64 R16, c[0x0][0x388] ;  /* 0x0000e200ff107b82 */ /* 0x000e260000000a00 */
[----:B------:R-:W-:Y:S01]  /*0440*/  DFMA R14, R22, 4.5, R26 ;  /* 0x40120000160e782b */ /* 0x000fe2000000001a */
[----:B------:R-:W-:-:S03]  /*0450*/  HFMA2 R23, -RZ, RZ, 1.9921875, 0 ;  /* 0x3ff80000ff177431 */ /* 0x000fc600000001ff */
[----:B------:R-:W-:Y:S01]  /*0460*/  DFMA R18, R28, 4.5, R18 ;  /* 0x401200001c12782b */ /* 0x000fe20000000012 */
[----:B------:R-:W-:Y:S01]  /*0470*/  MOV R22, 0x0 ;  /* 0x0000000000167802 */ /* 0x000fe20000000f00 */
[----:B------:R-:W-:Y:S01]  /*0480*/  UMOV UR7, 0x3f9c71c7 ;  /* 0x3f9c71c700077882 */ /* 0x000fe20000000000 */
[----:B------:R1:W-:Y:S01]  /*0490*/  STG.E.64 desc[UR4][R6.64+0x18], R10 ;  /* 0x0000180a06007986 */ /* 0x0003e2000c101b04 */
[C---:B------:R-:W-:Y:S02]  /*04a0*/  DFMA R4, R12.reuse, -1.5, R4 ;  /* 0xbff800000c04782b */ /* 0x040fe40000000004 */
[C---:B------:R-:W-:Y:S02]  /*04b0*/  DFMA R20, R12.reuse, -1.5, R20 ;  /* 0xbff800000c14782b */ /* 0x040fe40000000014 */
[C---:B------:R-:W-:Y:S02]  /*04c0*/  DFMA R22, R12.reuse, -R22, 1 ;  /* 0x3ff000000c16742b */ /* 0x040fe40000000816 */
[----:B------:R-:W-:-:S02]  /*04d0*/  DFMA R14, R12, -1.5, R14 ;  /* 0xbff800000c0e782b */ /* 0x000fc4000000000e */
[----:B------:R-:W-:Y:S02]  /*04e0*/  DFMA R18, R12, -1.5, R18 ;  /* 0xbff800000c12782b */ /* 0x000fe40000000012 */
[C---:B-1----:R-:W-:Y:S01]  /*04f0*/  DMUL R10, R8.reuse, UR6 ;  /* 0x00000006080a7c28 */ /* 0x042fe20008000000 */
[----:B------:R-:W-:Y:S02]  /*0500*/  UMOV UR7, 0x3fdc71c7 ;  /* 0x3fdc71c700077882 */ /* 0x000fe40000000000 */
[----:B------:R-:W-:Y:S01]  /*0510*/  DMUL R8, R8, UR6 ;  /* 0x0000000608087c28 */ /* 0x000fe20008000000 */
[----:B------:R-:W-:-:S04]  /*0520*/  IMAD R13, R0, 0x9, RZ ;  /* 0x00000009000d7824 */ /* 0x000fc800078e02ff */
[C---:B------:R-:W-:Y:S02]  /*0530*/  DMUL R4, R10.reuse, R4 ;  /* 0x000000040a047228 */ /* 0x040fe40000000000 */
[C---:B------:R-:W-:Y:S02]  /*0540*/  DMUL R20, R10.reuse, R20 ;  /* 0x000000140a147228 */ /* 0x040fe40000000000 */
[C---:B------:R-:W-:Y:S02]  /*0550*/  DMUL R14, R10.reuse, R14 ;  /* 0x0000000e0a0e7228 */ /* 0x040fe40000000000 */
[----:B------:R-:W-:Y:S02]  /*0560*/  DMUL R18, R10, R18 ;  /* 0x000000120a127228 */ /* 0x000fe40000000000 */
[----:B------:R-:W-:Y:S01]  /*0570*/  DMUL R8, R8, R22 ;  /* 0x0000001608087228 */ /* 0x000fe20000000000 */
[C---:B0-----:R-:W-:Y:S01]  /*0580*/  IMAD.WIDE R16, R13.reuse, 0x8, R16 ;  /* 0x000000080d107825 */ /* 0x041fe200078e0210 */
[----:B------:R0:W-:Y:S01]  /*0590*/  STG.E.64 desc[UR4][R6.64+0x10], R2 ;  /* 0x0000100206007986 */ /* 0x0001e2000c101b04 */
[----:B------:R-:W1:Y:S03]  /*05a0*/  LDC.64 R10, c[0x0][0x380] ;  /* 0x0000e000ff0a7b82 */ /* 0x000e660000000a00 */
[----:B------:R-:W-:Y:S04]  /*05b0*/  STG.E.64 desc[UR4][R6.64+0x20], R24 ;  /* 0x0000201806007986 */ /* 0x000fe8000c101b04 */
[----:B------:R2:W-:Y:S04]  /*05c0*/  STG.E.64 desc[UR4][R6.64+0x28], R4 ;  /* 0x0000280406007986 */ /* 0x0005e8000c101b04 */
[----:B------:R-:W-:Y:S04]  /*05d0*/  STG.E.64 desc[UR4][R6.64+0x30], R20 ;  /* 0x0000301406007986 */ /* 0x000fe8000c101b04 */
[----:B------:R-:W-:Y:S04]  /*05e0*/  STG.E.64 desc[UR4][R6.64+0x38], R14 ;  /* 0x0000380e06007986 */ /* 0x000fe8000c101b04 */
[----:B------:R-:W-:Y:S04]  /*05f0*/  STG.E.64 desc[UR4][R6.64+0x40], R18 ;  /* 0x0000401206007986 */ /* 0x000fe8000c101b04 */
[----:B------:R-:W-:Y:S04]  /*0600*/  STG.E.64 desc[UR4][R6.64], R8 ;  /* 0x0000000806007986 */ /* 0x000fe8000c101b04 */
[----:B------:R3:W-:Y:S04]  /*0610*/  STG.E.64 desc[UR4][R16.64], R8 ;  /* 0x0000000810007986 */ /* 0x0007e8000c101b04 */
[----:B0-----:R-:W4:Y:S01]  /*0620*/  LDG.E.64 R2, desc[UR4][R6.64] ;  /* 0x0000000406027981 */ /* 0x001f22000c1e1b00 */
[----:B-1----:R-:W-:-:S05]  /*0630*/  IMAD.WIDE R10, R13, 0x8, R10 ;  /* 0x000000080d0a7825 */ /* 0x002fca00078e020a */
[----:B----4-:R0:W-:Y:S04]  /*0640*/  STG.E.64 desc[UR4][R10.64], R2 ;  /* 0x000000020a007986 */ /* 0x0101e8000c101b04 */
[----:B--2---:R-:W2:Y:S04]  /*0650*/  LDG.E.64 R4, desc[UR4][R6.64+0x8] ;  /* 0x0000080406047981 */ /* 0x004ea8000c1e1b00 */
[----:B--2---:R-:W-:Y:S04]  /*0660*/  STG.E.64 desc[UR4][R16.64+0x8], R4 ;  /* 0x0000080410007986 */ /* 0x004fe8000c101b04 */
[----:B------:R1:W-:Y:S04]  /*0670*/  STG.E.64 desc[UR4][R10.64+0x8], R4 ;  /* 0x000008040a007986 */ /* 0x0003e8000c101b04 */
[----:B------:R-:W2:Y:S04]  /*0680*/  LDG.E.64 R12, desc[UR4][R6.64+0x10] ;  /* 0x00001004060c7981 */ /* 0x000ea8000c1e1b00 */
[----:B--2---:R-:W-:Y:S04]  /*0690*/  STG.E.64 desc[UR4][R16.64+0x10], R12 ;  /* 0x0000100c10007986 */ /* 0x004fe8000c101b04 */
[----:B------:R2:W-:Y:S04]  /*06a0*/  STG.E.64 desc[UR4][R10.64+0x10], R12 ;  /* 0x0000100c0a007986 */ /* 0x0005e8000c101b04 */
[----:B---3--:R-:W3:Y:S04]  /*06b0*/  LDG.E.64 R8, desc[UR4][R6.64+0x18] ;  /* 0x0000180406087981 */ /* 0x008ee8000c1e1b00 */
[----:B---3--:R-:W-:Y:S04]  /*06c0*/  STG.E.64 desc[UR4][R16.64+0x18], R8 ;  /* 0x0000180810007986 */ /* 0x008fe8000c101b04 */
[----:B------:R3:W-:Y:S04]  /*06d0*/  STG.E.64 desc[UR4][R10.64+0x18], R8 ;  /* 0x000018080a007986 */ /* 0x0007e8000c101b04 */
[----:B------:R-:W4:Y:S04]  /*06e0*/  LDG.E.64 R14, desc[UR4][R6.64+0x20] ;  /* 0x00002004060e7981 */ /* 0x000f28000c1e1b00 */
[----:B----4-:R-:W-:Y:S04]  /*06f0*/  STG.E.64 desc[UR4][R16.64+0x20], R14 ;  /* 0x0000200e10007986 */ /* 0x010fe8000c101b04 */
[----:B------:R-:W-:Y:S04]  /*0700*/  STG.E.64 desc[UR4][R10.64+0x20], R14 ;  /* 0x0000200e0a007986 */ /* 0x000fe8000c101b04 */
[----:B0-----:R-:W4:Y:S04]  /*0710*/  LDG.E.64 R2, desc[UR4][R6.64+0x28] ;  /* 0x0000280406027981 */ /* 0x001f28000c1e1b00 */
[----:B----4-:R-:W-:Y:S04]  /*0720*/  STG.E.64 desc[UR4][R16.64+0x28], R2 ;  /* 0x0000280210007986 */ /* 0x010fe8000c101b04 */
[----:B------:R-:W-:Y:S04]  /*0730*/  STG.E.64 desc[UR4][R10.64+0x28], R2 ;  /* 0x000028020a007986 */ /* 0x000fe8000c101b04 */
[----:B-1----:R-:W4:Y:S04]  /*0740*/  LDG.E.64 R4, desc[UR4][R6.64+0x30] ;  /* 0x0000300406047981 */ /* 0x002f28000c1e1b00 */
[----:B----4-:R-:W-:Y:S04]  /*0750*/  STG.E.64 desc[UR4][R16.64+0x30], R4 ;  /* 0x0000300410007986 */ /* 0x010fe8000c101b04 */
[----:B------:R-:W-:Y:S04]  /*0760*/  STG.E.64 desc[UR4][R10.64+0x30], R4 ;  /* 0x000030040a007986 */ /* 0x000fe8000c101b04 */
[----:B--2---:R-:W2:Y:S04]  /*0770*/  LDG.E.64 R12, desc[UR4][R6.64+0x38] ;  /* 0x00003804060c7981 */ /* 0x004ea8000c1e1b00 */
[----:B--2---:R-:W-:Y:S04]  /*0780*/  STG.E.64 desc[UR4][R16.64+0x38], R12 ;  /* 0x0000380c10007986 */ /* 0x004fe8000c101b04 */
[----:B------:R-:W-:Y:S04]  /*0790*/  STG.E.64 desc[UR4][R10.64+0x38], R12 ;  /* 0x0000380c0a007986 */ /* 0x000fe8000c101b04 */
[----:B---3--:R-:W2:Y:S04]  /*07a0*/  LDG.E.64 R8, desc[UR4][R6.64+0x40] ;  /* 0x0000400406087981 */ /* 0x008ea8000c1e1b00 */
[----:B--2---:R-:W-:Y:S04]  /*07b0*/  STG.E.64 desc[UR4][R16.64+0x40], R8 ;  /* 0x0000400810007986 */ /* 0x004fe8000c101b04 */
[----:B------:R-:W-:Y:S01]  /*07c0*/  STG.E.64 desc[UR4][R10.64+0x40], R8 ;  /* 0x000040080a007986 */ /* 0x000fe2000c101b04 */
[----:B------:R-:W-:Y:S05]  /*07d0*/  EXIT ;  /* 0x000000000000794d */ /* 0x000fea0003800000 */
.L_x_34:
        /* <DEDUP_REMOVED lines=10> */
.L_x_119:


//--------------------- .text._Z31update_particle_position_kernelP15particle_struct --------------------------
	.section	.text._Z31update_particle_position_kernelP15particle_struct,"ax",@progbits
	.align	128
        .global         _Z31update_particle_position_kernelP15particle_struct
        .type           _Z31update_particle_position_kernelP15particle_struct,@function
        .size           _Z31update_particle_position_kernelP15particle_struct,(.L_x_113 - _Z31update_particle_position_kernelP15particle_struct)
        .other          _Z31update_particle_position_kernelP15particle_struct,@"STO_CUDA_ENTRY STV_DEFAULT"
_Z31update_particle_position_kernelP15particle_struct:
.text._Z31update_particle_position_kernelP15particle_struct:
[----:B------:R-:W-:Y:S01]  /*0000*/  LDC R1, c[0x0][0x37c] ;  /* 0x0000df00ff017b82 */ /* 0x000fe20000000800 */
[----:B------:R-:W0:Y:S07]  /*0010*/  S2R R0, SR_TID.X ;  /* 0x0000000000007919 */ /* 0x000e2e0000002100 */
[----:B------:R-:W0:Y:S01]  /*0020*/  S2UR UR4, SR_CTAID.X ;  /* 0x00000000000479c3 */ /* 0x000e220000002500 */
[----:B------:R-:W1:Y:S07]  /*0030*/  LDCU UR5, c[0x3][URZ] ;  /* 0x00c00000ff0577ac */ /* 0x000e6e0008000800 */
[----:B------:R-:W0:Y:S02]  /*0040*/  LDC R3, c[0x0][0x360] ;  /* 0x0000d800ff037b82 */ /* 0x000e240000000800 */
[----:B0-----:R-:W-:-:S05]  /*0050*/  IMAD R3, R3, UR4, R0 ;  /* 0x0000000403037c24 */ /* 0x001fca000f8e0200 */
[----:B-1----:R-:W-:-:S13]  /*0060*/  ISETP.GE.AND P0, PT, R3, UR5, PT ;  /* 0x0000000503007c0c */ /* 0x002fda000bf06270 */
[----:B------:R-:W-:Y:S05]  /*0070*/  @P0 EXIT ;  /* 0x000000000000094d */ /* 0x000fea0003800000 */
[----:B------:R-:W0:Y:S01]  /*0080*/  LDC.64 R30, c[0x0][0x380] ;  /* 0x0000e000ff1e7b82 */ /* 0x000e220000000a00 */
[----:B------:R-:W1:Y:S01]  /*0090*/  LDCU.64 UR4, c[0x0][0x358] ;  /* 0x00006b00ff0477ac */ /* 0x000e620008000a00 */
[----:B0-----:R-:W-:-:S05]  /*00a0*/  IMAD.WIDE R30, R3, 0x60, R30 ;  /* 0x00000060031e7825 */ /* 0x001fca00078e021e */
[----:B-1----:R-:W2:Y:S01]  /*00b0*/  LDG.E R0, desc[UR4][R30.64] ;  /* 0x000000041e007981 */ /* 0x002ea2000c1e1900 */
[----:B------:R-:W-:Y:S01]  /*00c0*/  BSSY.RECONVERGENT B0, `(.L_x_35) ;  /* 0x0000056000007945 */ /* 0x000fe20003800200 */
[----:B------:R-:W-:Y:S02]  /*00d0*/  PLOP3.LUT P0, PT, PT, PT, PT, 0x8, 0x80 ;  /* 0x000000000080781c */ /* 0x000fe40003f0e170 */
[----:B------:R-:W-:Y:S01]  /*00e0*/  CS2R R16, SRZ ;  /* 0x0000000000107805 */ /* 0x000fe2000001ff00 */
[----:B------:R0:W-:Y:S04]  /*00f0*/  STG.E.64 desc[UR4][R30.64+0x18], RZ ;  /* 0x000018ff1e007986 */ /* 0x0001e8000c101b04 */
[----:B------:R0:W-:Y:S01]  /*0100*/  STG.E.64 desc[UR4][R30.64+0x20], RZ ;  /* 0x000020ff1e007986 */ /* 0x0001e2000c101b04 */
[----:B--2---:R-:W-:-:S13]  /*0110*/  ISETP.GE.AND P1, PT, R0, 0x1, PT ;  /* 0x000000010000780c */ /* 0x004fda0003f26270 */
[----:B0-----:R-:W-:Y:S05]  /*0120*/  @!P1 BRA `(.L_x_36) ;  /* 0x00000004003c9947 */ /* 0x001fea0003800000 */
[----:B------:R0:W5:Y:S01]  /*0130*/  LDG.E.64 R14, desc[UR4][R30.64+0x58] ;  /* 0x000058041e0e7981 */ /* 0x000162000c1e1b00 */
[----:B------:R-:W-:Y:S01]  /*0140*/  BSSY.RECONVERGENT B1, `(.L_x_37) ;  /* 0x000004c000017945 */ /* 0x000fe20003800200 */
[----:B------:R-:W-:-:S07]  /*0150*/  IMAD.MOV.U32 R2, RZ, RZ, RZ ;  /* 0x000000ffff027224 */ /* 0x000fce00078e00ff */
.L_x_42:
[----:B-1---5:R-:W-:-:S05]  /*0160*/  IMAD.WIDE.U32 R6, R2, 0x40, R14 ;  /* 0x0000004002067825 */ /* 0x022fca00078e000e */
[----:B------:R-:W2:Y:S04]  /*0170*/  LDG.E.64 R4, desc[UR4][R6.64+0x20] ;  /* 0x0000200406047981 */ /* 0x000ea8000c1e1b00 */
[----:B------:R-:W2:Y:S02]  /*0180*/  LDG.E.64 R8, desc[UR4][R6.64] ;  /* 0x0000000406087981 */ /* 0x000ea4000c1e1b00 */
[----:B--2---:R-:W-:-:S07]  /*0190*/  DADD R8, R4, R8 ;  /* 0x0000000004087229 */ /* 0x004fce0000000008 */
[----:B------:R1:W-:Y:S04]  /*01a0*/  STG.E.64 desc[UR4][R6.64], R8 ;  /* 0x0000000806007986 */ /* 0x0003e8000c101b04 */
[----:B------:R-:W2:Y:S02]  /*01b0*/  LDG.E.64 R4, desc[UR4][R30.64+0x58] ;  /* 0x000058041e047981 */ /* 0x000ea4000c1e1b00 */
[----:B--2---:R-:W-:-:S05]  /*01c0*/  IMAD.WIDE.U32 R16, R2, 0x40, R4 ;  /* 0x0000004002107825 */ /* 0x004fca00078e0004 */
[----:B------:R-:W2:Y:S04]  /*01d0*/  LDG.E.64 R4, desc[UR4][R16.64+0x28] ;  /* 0x0000280410047981 */ /* 0x000ea8000c1e1b00 */
[----:B------:R-:W2:Y:S02]  /*01e0*/  LDG.E.64 R10, desc[UR4][R16.64+0x8] ;  /* 0x00000804100a7981 */ /* 0x000ea4000c1e1b00 */
[----:B--2---:R-:W-:-:S07]  /*01f0*/  DADD R18, R4, R10 ;  /* 0x0000000004127229 */ /* 0x004fce000000000a */
[----:B------:R2:W-:Y:S04]  /*0200*/  STG.E.64 desc[UR4][R16.64+0x8], R18 ;  /* 0x0000081210007986 */ /* 0x0005e8000c101b04 */
[----:B------:R-:W3:Y:S04]  /*0210*/  LDG.E.64 R14, desc[UR4][R30.64+0x58] ;  /* 0x000058041e0e7981 */ /* 0x000ee8000c1e1b00 */
[----:B------:R-:W4:Y:S01]  /*0220*/  LDG.E R3, desc[UR4][R30.64] ;  /* 0x000000041e037981 */ /* 0x000f22000c1e1900 */
[----:B-1----:R-:W-:Y:S02]  /*0230*/  IMAD.MOV.U32 R6, RZ, RZ, 0x1 ;  /* 0x00000001ff067424 */ /* 0x002fe400078e00ff */
[----:B---3--:R-:W-:-:S05]  /*0240*/  IMAD.WIDE.U32 R12, R2, 0x40, R14 ;  /* 0x00000040020c7825 */ /* 0x008fca00078e000e */
[----:B------:R-:W2:Y:S01]  /*0250*/  LDG.E.64 R4, desc[UR4][R12.64] ;  /* 0x000000040c047981 */ /* 0x000ea2000c1e1b00 */
[----:B----4-:R-:W1:Y:S01]  /*0260*/  I2F.F64 R10, R3 ;  /* 0x00000003000a7312 */ /* 0x010e620000201c00 */
[----:B------:R-:W-:Y:S07]  /*0270*/  BSSY.RECONVERGENT B2, `(.L_x_38) ;  /* 0x0000016000027945 */ /* 0x000fee0003800200 */
[----:B-1----:R-:W1:Y:S02]  /*0280*/  MUFU.RCP64H R7, R11 ;  /* 0x0000000b00077308 */ /* 0x002e640000001800 */
[----:B-1----:R-:W-:-:S08]  /*0290*/  DFMA R8, -R10, R6, 1 ;  /* 0x3ff000000a08742b */ /* 0x002fd00000000106 */
[----:B------:R-:W-:-:S08]  /*02a0*/  DFMA R8, R8, R8, R8 ;  /* 0x000000080808722b */ /* 0x000fd00000000008 */
[----:B------:R-:W-:-:S08]  /*02b0*/  DFMA R8, R6, R8, R6 ;  /* 0x000000080608722b */ /* 0x000fd00000000006 */
[----:B------:R-:W-:-:S08]  /*02c0*/  DFMA R6, -R10, R8, 1 ;  /* 0x3ff000000a06742b */ /* 0x000fd00000000108 */
[----:B------:R-:W-:-:S08]  /*02d0*/  DFMA R6, R8, R6, R8 ;  /* 0x000000060806722b */ /* 0x000fd00000000008 */
[----:B--2---:R-:W-:Y:S01]  /*02e0*/  DMUL R16, R4, R6 ;  /* 0x0000000604107228 */ /* 0x004fe20000000000 */
[----:B------:R-:W-:-:S07]  /*02f0*/  FSETP.GEU.AND P1, PT, |R5|, 6.5827683646048100446e-37, PT ;  /* 0x036000000500780b */ /* 0x000fce0003f2e200 */
[----:B------:R-:W-:-:S08]  /*0300*/  DFMA R8, -R10, R16, R4 ;  /* 0x000000100a08722b */ /* 0x000fd00000000104 */
[----:B------:R-:W-:-:S10]  /*0310*/  DFMA R16, R6, R8, R16 ;  /* 0x000000080610722b */ /* 0x000fd40000000010 */
[----:B------:R-:W-:-:S05]  /*0320*/  FFMA R0, RZ, R11, R17 ;  /* 0x0000000bff007223 */ /* 0x000fca0000000011 */
[----:B------:R-:W-:-:S13]  /*0330*/  FSETP.GT.AND P0, PT, |R0|, 1.469367938527859385e-39, PT ;  /* 0x001000000000780b */ /* 0x000fda0003f04200 */
[----:B------:R-:W-:Y:S05]  /*0340*/  @P0 BRA P1, `(.L_x_39) ;  /* 0x0000000000200947 */ /* 0x000fea0000800000 */
[----:B------:R-:W-:Y:S01]  /*0350*/  IMAD.MOV.U32 R8, RZ, RZ, R4 ;  /* 0x000000ffff087224 */ /* 0x000fe200078e0004 */
[----:B------:R-:W-:Y:S01]  /*0360*/  MOV R0, 0x3b0 ;  /* 0x000003b000007802 */ /* 0x000fe20000000f00 */
[----:B------:R-:W-:Y:S02]  /*0370*/  IMAD.MOV.U32 R9, RZ, RZ, R5 ;  /* 0x000000ffff097224 */ /* 0x000fe400078e0005 */
[----:B------:R-:W-:Y:S02]  /*0380*/  IMAD.MOV.U32 R4, RZ, RZ, R10 ;  /* 0x000000ffff047224 */ /* 0x000fe400078e000a */
[----:B------:R-:W-:-:S07]  /*0390*/  IMAD.MOV.U32 R5, RZ, RZ, R11 ;  /* 0x000000ffff057224 */ /* 0x000fce00078e000b */
[----:B0-----:R-:W-:Y:S05]  /*03a0*/  CALL.REL.NOINC `($__internal_1_$__cuda_sm20_div_rn_f64_full) ;  /* 0x0000000400207944 */ /* 0x001fea0003c00000 */
[----:B------:R-:W-:Y:S02]  /*03b0*/  IMAD.MOV.U32 R16, RZ, RZ, R20 ;  /* 0x000000ffff107224 */ /* 0x000fe400078e0014 */
[----:B------:R-:W-:-:S07]  /*03c0*/  IMAD.MOV.U32 R17, RZ, RZ, R21 ;  /* 0x000000ffff117224 */ /* 0x000fce00078e0015 */
.L_x_39:
[----:B------:R-:W-:Y:S05]  /*03d0*/  BSYNC.RECONVERGENT B2 ;  /* 0x0000000000027941 */ /* 0x000fea0003800200 */
.L_x_38:
[----:B------:R-:W2:Y:S02]  /*03e0*/  LDG.E.64 R4, desc[UR4][R30.64+0x18] ;  /* 0x000018041e047981 */ /* 0x000ea4000c1e1b00 */
[----:B--2---:R-:W-:-:S07]  /*03f0*/  DADD R16, R4, R16 ;  /* 0x0000000004107229 */ /* 0x004fce0000000010 */
[----:B------:R1:W-:Y:S04]  /*0400*/  STG.E.64 desc[UR4][R30.64+0x18], R16 ;  /* 0x000018101e007986 */ /* 0x0003e8000c101b04 */
[----:B------:R-:W2:Y:S01]  /*0410*/  LDG.E.64 R12, desc[UR4][R12.64+0x8] ;  /* 0x000008040c0c7981 */ /* 0x000ea2000c1e1b00 */
[----:B------:R-:W3:Y:S01]  /*0420*/  MUFU.RCP64H R5, R11 ;  /* 0x0000000b00057308 */ /* 0x000ee20000001800 */
[----:B------:R-:W-:Y:S01]  /*0430*/  IMAD.MOV.U32 R4, RZ, RZ, 0x1 ;  /* 0x00000001ff047424 */ /* 0x000fe200078e00ff */
[----:B------:R-:W-:Y:S05]  /*0440*/  BSSY.RECONVERGENT B2, `(.L_x_40) ;  /* 0x0000015000027945 */ /* 0x000fea0003800200 */
[----:B---3--:R-:W-:-:S08]  /*0450*/  DFMA R6, -R10, R4, 1 ;  /* 0x3ff000000a06742b */ /* 0x008fd00000000104 */
        /* <DEDUP_REMOVED lines=10> */
[----:B-1----:R-:W-:Y:S05]  /*0500*/  @P0 BRA P1, `(.L_x_41) ;  /* 0x0000000000200947 */ /* 0x002fea0000800000 */
        /* <DEDUP_REMOVED lines=8> */
.L_x_41:
[----:B------:R-:W-:Y:S05]  /*0590*/  BSYNC.RECONVERGENT B2 ;  /* 0x0000000000027941 */ /* 0x000fea0003800200 */
.L_x_40:
[----:B------:R-:W2:Y:S01]  /*05a0*/  LDG.E.64 R6, desc[UR4][R30.64+0x20] ;  /* 0x000020041e067981 */ /* 0x000ea2000c1e1b00 */
[----:B------:R-:W-:-:S05]  /*05b0*/  VIADD R2, R2, 0x1 ;  /* 0x0000000102027836 */ /* 0x000fca0000000000 */
[----:B------:R-:W-:Y:S01]  /*05c0*/  ISETP.GE.AND P0, PT, R2, R3, PT ;  /* 0x000000030200720c */ /* 0x000fe20003f06270 */
[----:B--2---:R-:W-:-:S07]  /*05d0*/  DADD R6, R6, R4 ;  /* 0x0000000006067229 */ /* 0x004fce0000000004 */
[----:B------:R1:W-:Y:S05]  /*05e0*/  STG.E.64 desc[UR4][R30.64+0x20], R6 ;  /* 0x000020061e007986 */ /* 0x0003ea000c101b04 */
[----:B------:R-:W-:Y:S05]  /*05f0*/  @!P0 BRA `(.L_x_42) ;  /* 0xfffffff800d88947 */ /* 0x000fea000383ffff */
[----:B------:R-:W-:Y:S05]  /*0600*/  BSYNC.RECONVERGENT B1 ;  /* 0x0000000000017941 */ /* 0x000fea0003800200 */
.L_x_37:
[----:B------:R-:W-:-:S13]  /*0610*/  ISETP.GT.AND P0, PT, R3, RZ, PT ;  /* 0x000000ff0300720c */ /* 0x000fda0003f04270 */
.L_x_36:
[----:B------:R-:W-:Y:S05]  /*0620*/  BSYNC.RECONVERGENT B0 ;  /* 0x0000000000007941 */ /* 0x000fea0003800200 */
.L_x_35:
[----:B------:R-:W-:-:S14]  /*0630*/  DSETP.GEU.AND P1, PT, R16, RZ, PT ;  /* 0x000000ff1000722a */ /* 0x000fdc0003f2e000 */
[----:B------:R-:W-:Y:S05]  /*0640*/  @P1 BRA `(.L_x_43) ;  /* 0x0000000000381947 */ /* 0x000fea0003800000 */
[----:B------:R-:W-:-:S07]  /*0650*/  DADD R16, R16, 100 ;  /* 0x4059000010107429 */ /* 0x000fce0000000000 */
[----:B------:R2:W-:Y:S01]  /*0660*/  STG.E.64 desc[UR4][R30.64+0x18], R16 ;  /* 0x000018101e007986 */ /* 0x0005e2000c101b04 */
[----:B------:R-:W-:Y:S05]  /*0670*/  @!P0 EXIT ;  /* 0x000000000000894d */ /* 0x000fea0003800000 */
[----:B-1----:R-:W-:-:S07]  /*0680*/  IMAD.MOV.U32 R7, RZ, RZ, RZ ;  /* 0x000000ffff077224 */ /* 0x002fce00078e00ff */
.L_x_44:
[----:B------:R-:W3:Y:S02]  /*0690*/  LDG.E.64 R2, desc[UR4][R30.64+0x58] ;  /* 0x000058041e027981 */ /* 0x000ee4000c1e1b00 */
[----:B---3--:R-:W-:-:S05]  /*06a0*/  IMAD.WIDE.U32 R2, R7, 0x40, R2 ;  /* 0x0000004007027825 */ /* 0x008fca00078e0002 */
[----:B------:R-:W3:Y:S02]  /*06b0*/  LDG.E.64 R4, desc[UR4][R2.64] ;  /* 0x0000000402047981 */ /* 0x000ee4000c1e1b00 */
[----:B---3--:R-:W-:-:S07]  /*06c0*/  DADD R4, R4, 100 ;  /* 0x4059000004047429 */ /* 0x008fce0000000000 */
[----:B------:R1:W-:Y:S04]  /*06d0*/  STG.E.64 desc[UR4][R2.64], R4 ;  /* 0x0000000402007986 */ /* 0x0003e8000c101b04 */
[----:B------:R-:W3:Y:S01]  /*06e0*/  LDG.E R0, desc[UR4][R30.64] ;  /* 0x000000041e007981 */ /* 0x000ee2000c1e1900 */
[----:B------:R-:W-:-:S05]  /*06f0*/  VIADD R7, R7, 0x1 ;  /* 0x0000000107077836 */ /* 0x000fca0000000000 */
[----:B---3--:R-:W-:-:S13]  /*0700*/  ISETP.GE.AND P0, PT, R7, R0, PT ;  /* 0x000000000700720c */ /* 0x008fda0003f06270 */
[----:B-1----:R-:W-:Y:S05]  /*0710*/  @!P0 BRA `(.L_x_44) ;  /* 0xfffffffc00dc8947 */ /* 0x002fea000383ffff */
[----:B------:R-:W-:Y:S05]  /*0720*/  EXIT ;  /* 0x000000000000794d */ /* 0x000fea0003800000 */
.L_x_43:
[----:B------:R-:W-:-:S14]  /*0730*/  DSETP.GE.AND P1, PT, R16, 100, PT ;  /* 0x405900001000742a */ /* 0x000fdc0003f26000 */
[----:B------:R-:W-:Y:S05]  /*0740*/  @!P1 EXIT ;  /* 0x000000000000994d */ /* 0x000fea0003800000 */
[----:B------:R-:W-:-:S07]  /*0750*/  DADD R16, R16, -100 ;  /* 0xc059000010107429 */ /* 0x000fce0000000000 */
[----:B------:R2:W-:Y:S01]  /*0760*/  STG.E.64 desc[UR4][R30.64+0x18], R16 ;  /* 0x000018101e007986 */ /* 0x0005e2000c101b04 */
[----:B------:R-:W-:Y:S05]  /*0770*/  @!P0 EXIT ;  /* 0x000000000000894d */ /* 0x000fea0003800000 */
[----:B-1----:R-:W-:-:S07]  /*0780*/  IMAD.MOV.U32 R7, RZ, RZ, RZ ;  /* 0x000000ffff077224 */ /* 0x002fce00078e00ff */
.L_x_45:
[----:B------:R-:W3:Y:S02]  /*0790*/  LDG.E.64 R2, desc[UR4][R30.64+0x58] ;  /* 0x000058041e027981 */ /* 0x000ee4000c1e1b00 */
[----:B---3--:R-:W-:-:S05]  /*07a0*/  IMAD.WIDE.U32 R2, R7, 0x40, R2 ;  /* 0x0000004007027825 */ /* 0x008fca00078e0002 */
[----:B------:R-:W3:Y:S02]  /*07b0*/  LDG.E.64 R4, desc[UR4][R2.64] ;  /* 0x0000000402047981 */ /* 0x000ee4000c1e1b00 */
[----:B---3--:R-:W-:-:S07]  /*07c0*/  DADD R4, R4, -100 ;  /* 0xc059000004047429 */ /* 0x008fce0000000000 */
[----:B------:R1:W-:Y:S04]  /*07d0*/  STG.E.64 desc[UR4][R2.64], R4 ;  /* 0x0000000402007986 */ /* 0x0003e8000c101b04 */
[----:B------:R-:W3:Y:S01]  /*07e0*/  LDG.E R0, desc[UR4][R30.64] ;  /* 0x000000041e007981 */ /* 0x000ee2000c1e1900 */
[----:B------:R-:W-:-:S05]  /*07f0*/  VIADD R7, R7, 0x1 ;  /* 0x0000000107077836 */ /* 0x000fca0000000000 */
[----:B---3--:R-:W-:-:S13]  /*0800*/  ISETP.GE.AND P0, PT, R7, R0, PT ;  /* 0x000000000700720c */ /* 0x008fda0003f06270 */
[----:B-1----:R-:W-:Y:S05]  /*0810*/  @!P0 BRA `(.L_x_45) ;  /* 0xfffffffc00dc8947 */ /* 0x002fea000383ffff */
[----:B------:R-:W-:Y:S05]  /*0820*/  EXIT ;  /* 0x000000000000794d */ /* 0x000fea0003800000 */
        .weak           $__internal_1_$__cuda_sm20_div_rn_f64_full
        .type           $__internal_1_$__cuda_sm20_div_rn_f64_full,@function
        .size           $__internal_1_$__cuda_sm20_div_rn_f64_full,(.L_x_113 - $__internal_1_$__cuda_sm20_div_rn_f64_full)
$__internal_1_$__cuda_sm20_div_rn_f64_full:
[----:B------:R-:W-:Y:S01]  /*0830*/  FSETP.GEU.AND P2, PT, |R9|, 1.469367938527859385e-39, PT ;  /* 0x001000000900780b */ /* 0x000fe20003f4e200 */
[----:B------:R-:W-:Y:S01]  /*0840*/  IMAD.MOV.U32 R27, RZ, RZ, 0x1ca00000 ;  /* 0x1ca00000ff1b7424 */ /* 0x000fe200078e00ff */
[C---:B------:R-:W-:Y:S01]  /*0850*/  FSETP.GEU.AND P0, PT, |R5|.reuse, 1.469367938527859385e-39, PT ;  /* 0x001000000500780b */ /* 0x040fe20003f0e200 */
[----:B------:R-:W-:Y:S01]  /*0860*/  IMAD.MOV.U32 R18, RZ, RZ, R8 ;  /* 0x000000ffff127224 */ /* 0x000fe200078e0008 */
[----:B------:R-:W-:Y:S01]  /*0870*/  LOP3.LUT R6, R5, 0x800fffff, RZ, 0xc0, !PT ;  /* 0x800fffff05067812 */ /* 0x000fe200078ec0ff */
[----:B------:R-:W-:Y:S01]  /*0880*/  IMAD.MOV.U32 R20, RZ, RZ, 0x1 ;  /* 0x00000001ff147424 */ /* 0x000fe200078e00ff */
[----:B------:R-:W-:Y:S01]  /*0890*/  LOP3.LUT R26, R9, 0x7ff00000, RZ, 0xc0, !PT ;  /* 0x7ff00000091a7812 */ /* 0x000fe200078ec0ff */
[----:B------:R-:W-:Y:S01]  /*08a0*/  BSSY.RECONVERGENT B3, `(.L_x_46) ;  /* 0x0000050000037945 */ /* 0x000fe20003800200 */
[----:B------:R-:W-:Y:S01]  /*08b0*/  LOP3.LUT R7, R6, 0x3ff00000, RZ, 0xfc, !PT ;  /* 0x3ff0000006077812 */ /* 0x000fe200078efcff */
[----:B------:R-:W-:Y:S01]  /*08c0*/  IMAD.MOV.U32 R6, RZ, RZ, R4 ;  /* 0x000000ffff067224 */ /* 0x000fe200078e0004 */
[----:B------:R-:W-:-:S03]  /*08d0*/  LOP3.LUT R29, R5, 0x7ff00000, RZ, 0xc0, !PT ;  /* 0x7ff00000051d7812 */ /* 0x000fc600078ec0ff */
[----:B------:R-:W-:Y:S01]  /*08e0*/  @!P2 LOP3.LUT R19, R5, 0x7ff00000, RZ, 0xc0, !PT ;  /* 0x7ff000000513a812 */ /* 0x000fe200078ec0ff */
[----:B------:R-:W-:Y:S01]  /*08f0*/  @!P2 IMAD.MOV.U32 R22, RZ, RZ, RZ ;  /* 0x000000ffff16a224 */ /* 0x000fe200078e00ff */
[----:B------:R-:W-:Y:S01]  /*0900*/  @!P0 DMUL R6, R4, 8.98846567431157953865e+307 ;  /* 0x7fe0000004068828 */ /* 0x000fe20000000000 */
[C---:B------:R-:W-:Y:S02]  /*0910*/  ISETP.GE.U32.AND P1, PT, R26.reuse, R29, PT ;  /* 0x0000001d1a00720c */ /* 0x040fe40003f26070 */
[----:B------:R-:W-:Y:S02]  /*0920*/  @!P2 ISETP.GE.U32.AND P3, PT, R26, R19, PT ;  /* 0x000000131a00a20c */ /* 0x000fe40003f66070 */
[C---:B------:R-:W-:Y:S01]  /*0930*/  SEL R19, R27.reuse, 0x63400000, !P1 ;  /* 0x634000001b137807 */ /* 0x040fe20004800000 */
[----:B------:R-:W0:Y:S01]  /*0940*/  MUFU.RCP64H R21, R7 ;  /* 0x0000000700157308 */ /* 0x000e220000001800 */
[----:B------:R-:W-:Y:S02]  /*0950*/  @!P2 SEL R23, R27, 0x63400000, !P3 ;  /* 0x634000001b17a807 */ /* 0x000fe40005800000 */
[----:B------:R-:W-:-:S02]  /*0960*/  LOP3.LUT R19, R19, 0x800fffff, R9, 0xf8, !PT ;  /* 0x800fffff13137812 */ /* 0x000fc400078ef809 */
[----:B------:R-:W-:Y:S02]  /*0970*/  @!P2 LOP3.LUT R23, R23, 0x80000000, R9, 0xf8, !PT ;  /* 0x800000001717a812 */ /* 0x000fe400078ef809 */
[----:B------:R-:W-:Y:S02]  /*0980*/  @!P0 LOP3.LUT R29, R7, 0x7ff00000, RZ, 0xc0, !PT ;  /* 0x7ff00000071d8812 */ /* 0x000fe400078ec0ff */
[----:B------:R-:W-:-:S06]  /*0990*/  @!P2 LOP3.LUT R23, R23, 0x100000, RZ, 0xfc, !PT ;  /* 0x001000001717a812 */ /* 0x000fcc00078efcff */
[----:B------:R-:W-:Y:S02]  /*09a0*/  @!P2 DFMA R18, R18, 2, -R22 ;  /* 0x400000001212a82b */ /* 0x000fe40000000816 */
[----:B0-----:R-:W-:-:S08]  /*09b0*/  DFMA R22, R20, -R6, 1 ;  /* 0x3ff000001416742b */ /* 0x001fd00000000806 */
[----:B------:R-:W-:-:S08]  /*09c0*/  DFMA R22, R22, R22, R22 ;  /* 0x000000161616722b */ /* 0x000fd00000000016 */
[----:B------:R-:W-:-:S08]  /*09d0*/  DFMA R22, R20, R22, R20 ;  /* 0x000000161416722b */ /* 0x000fd00000000014 */
[----:B------:R-:W-:-:S08]  /*09e0*/  DFMA R20, R22, -R6, 1 ;  /* 0x3ff000001614742b */ /* 0x000fd00000000806 */
[----:B------:R-:W-:-:S08]  /*09f0*/  DFMA R20, R22, R20, R22 ;  /* 0x000000141614722b */ /* 0x000fd00000000016 */
        /* <DEDUP_REMOVED lines=28> */
[----:B------:R-:W-:Y:S01]  /*0bc0*/  DMUL.RP R6, R24, R6 ;  /* 0x0000000618067228 */ /* 0x000fe20000008000 */
[----:B------:R-:W-:-:S06]  /*0bd0*/  IMAD.MOV.U32 R4, RZ, RZ, RZ ;  /* 0x000000ffff047224 */ /* 0x000fcc00078e00ff */
[----:B------:R-:W-:-:S06]  /*0be0*/  DFMA R4, R20, -R4, R24 ;  /* 0x800000041404722b */ /* 0x000fcc0000000018 */
[----:B------:R-:W-:-:S04]  /*0bf0*/  IADD3 R4, PT, PT, -R22, -0x43300000, RZ ;  /* 0xbcd0000016047810 */ /* 0x000fc80007ffe1ff */
[----:B------:R-:W-:Y:S02]  /*0c00*/  FSETP.NEU.AND P0, PT, |R5|, R4, PT ;  /* 0x000000040500720b */ /* 0x000fe40003f0d200 */
[----:B------:R-:W-:Y:S02]  /*0c10*/  LOP3.LUT R5, R7, R8, RZ, 0x3c, !PT ;  /* 0x0000000807057212 */ /* 0x000fe400078e3cff */
[----:B------:R-:W-:Y:S02]  /*0c20*/  FSEL R20, R6, R20, !P0 ;  /* 0x0000001406147208 */ /* 0x000fe40004000000 */
[----:B------:R-:W-:Y:S01]  /*0c30*/  FSEL R21, R5, R21, !P0 ;  /* 0x0000001505157208 */ /* 0x000fe20004000000 */
[----:B------:R-:W-:Y:S06]  /*0c40*/  BRA `(.L_x_48) ;  /* 0x0000000000547947 */ /* 0x000fec0003800000 */
.L_x_47:
        /* <DEDUP_REMOVED lines=16> */
.L_x_50:
[----:B------:R-:W-:Y:S01]  /*0d50*/  LOP3.LUT R21, R5, 0x80000, RZ, 0xfc, !PT ;  /* 0x0008000005157812 */ /* 0x000fe200078efcff */
[----:B------:R-:W-:Y:S01]  /*0d60*/  IMAD.MOV.U32 R20, RZ, RZ, R4 ;  /* 0x000000ffff147224 */ /* 0x000fe200078e0004 */
[----:B------:R-:W-:Y:S06]  /*0d70*/  BRA `(.L_x_48) ;  /* 0x0000000000087947 */ /* 0x000fec0003800000 */
.L_x_49:
[----:B------:R-:W-:Y:S01]  /*0d80*/  LOP3.LUT R21, R9, 0x80000, RZ, 0xfc, !PT ;  /* 0x0008000009157812 */ /* 0x000fe200078efcff */
[----:B------:R-:W-:-:S07]  /*0d90*/  IMAD.MOV.U32 R20, RZ, RZ, R8 ;  /* 0x000000ffff147224 */ /* 0x000fce00078e0008 */
.L_x_48:
[----:B------:R-:W-:Y:S05]  /*0da0*/  BSYNC.RECONVERGENT B3 ;  /* 0x0000000000037941 */ /* 0x000fea0003800200 */
.L_x_46:
[----:B------:R-:W-:Y:S02]  /*0db0*/  IMAD.MOV.U32 R4, RZ, RZ, R0 ;  /* 0x000000ffff047224 */ /* 0x000fe400078e0000 */
[----:B------:R-:W-:-:S04]  /*0dc0*/  IMAD.MOV.U32 R5, RZ, RZ, 0x0 ;  /* 0x00000000ff057424 */ /* 0x000fc800078e00ff */
[----:B------:R-:W-:Y:S05]  /*0dd0*/  RET.REL.NODEC R4 `(_Z31update_particle_position_kernelP15particle_struct) ;  /* 0xfffffff004887950 */ /* 0x000fea0003c3ffff */
.L_x_51:
        /* <DEDUP_REMOVED lines=10> */
.L_x_113:


//--------------------- .text._Z18interpolate_kernelP15particle_structPdS1_S1_S1_S1_ --------------------------
	.section	.text._Z18interpolate_kernelP15particle_structPdS1_S1_S1_S1_,"ax",@progbits
	.align	128
        .global         _Z18interpolate_kernelP15particle_structPdS1_S1_S1_S1_
        .type           _Z18interpolate_kernelP15particle_structPdS1_S1_S1_S1_,@function
        .size           _Z18interpolate_kernelP15particle_structPdS1_S1_S1_S1_,(.L_x_114 - _Z18interpolate_kernelP15particle_structPdS1_S1_S1_S1_)
        .other          _Z18interpolate_kernelP15particle_structPdS1_S1_S1_S1_,@"STO_CUDA_ENTRY STV_DEFAULT"
_Z18interpolate_kernelP15particle_structPdS1_S1_S1_S1_:
.text._Z18interpolate_kernelP15particle_structPdS1_S1_S1_S1_:
        /* <DEDUP_REMOVED lines=11> */
[----:B-1----:R-:W2:Y:S02]  /*00b0*/  LDG.E R0, desc[UR4][R10.64] ;  /* 0x000000040a007981 */ /* 0x002ea4000c1e1900 */
[----:B--2---:R-:W-:-:S13]  /*00c0*/  ISETP.GE.AND P0, PT, R0, 0x1, PT ;  /* 0x000000010000780c */ /* 0x004fda0003f06270 */
[----:B------:R-:W-:Y:S05]  /*00d0*/  @!P0 EXIT ;  /* 0x000000000000894d */ /* 0x000fea0003800000 */
[----:B------:R-:W-:-:S07]  /*00e0*/  IMAD.MOV.U32 R3, RZ, RZ, RZ ;  /* 0x000000ffff037224 */ /* 0x000fce00078e00ff */
.L_x_68:
[----:B------:R-:W2:Y:S01]  /*00f0*/  LDG.E.64 R4, desc[UR4][R10.64+0x58] ;  /* 0x000058040a047981 */ /* 0x000ea2000c1e1b00 */
[----:B------:R-:W0:Y:S01]  /*0100*/  LDC.64 R16, c[0x0][0x390] ;  /* 0x0000e400ff107b82 */ /* 0x000e220000000a00 */
[----:B--2---:R-:W-:-:S05]  /*0110*/  IMAD.WIDE.U32 R6, R3, 0x40, R4 ;  /* 0x0000004003067825 */ /* 0x004fca00078e0004 */
[----:B------:R1:W-:Y:S04]  /*0120*/  STG.E.64 desc[UR4][R6.64+0x20], RZ ;  /* 0x000020ff06007986 */ /* 0x0003e8000c101b04 */
[----:B------:R-:W2:Y:S01]  /*0130*/  LDG.E.64 R4, desc[UR4][R10.64+0x58] ;  /* 0x000058040a047981 */ /* 0x000ea2000c1e1b00 */
[----:B-1----:R-:W1:Y:S01]  /*0140*/  LDC.64 R6, c[0x0][0x388] ;  /* 0x0000e200ff067b82 */ /* 0x002e620000000a00 */
[----:B--2---:R-:W-:-:S05]  /*0150*/  IMAD.WIDE.U32 R8, R3, 0x40, R4 ;  /* 0x0000004003087825 */ /* 0x004fca00078e0004 */
[----:B------:R2:W-:Y:S04]  /*0160*/  STG.E.64 desc[UR4][R8.64+0x28], RZ ;  /* 0x000028ff08007986 */ /* 0x0005e8000c101b04 */
[----:B------:R-:W3:Y:S02]  /*0170*/  LDG.E.64 R28, desc[UR4][R10.64+0x58] ;  /* 0x000058040a1c7981 */ /* 0x000ee4000c1e1b00 */
[----:B---3--:R-:W-:-:S05]  /*0180*/  IMAD.WIDE.U32 R28, R3, 0x40, R28 ;  /* 0x00000040031c7825 */ /* 0x008fca00078e001c */
[----:B------:R-:W3:Y:S04]  /*0190*/  LDG.E.64 R4, desc[UR4][R28.64] ;  /* 0x000000041c047981 */ /* 0x000ee8000c1e1b00 */
[----:B------:R-:W4:Y:S01]  /*01a0*/  LDG.E.64 R22, desc[UR4][R28.64+0x8] ;  /* 0x000008041c167981 */ /* 0x000f22000c1e1b00 */
[----:B---3--:R-:W-:Y:S02]  /*01b0*/  DADD R4, R4, -0.5 ;  /* 0xbfe0000004047429 */ /* 0x008fe40000000000 */
[----:B----4-:R-:W-:-:S06]  /*01c0*/  DADD R22, R22, 0.5 ;  /* 0x3fe0000016167429 */ /* 0x010fcc0000000000 */
[----:B------:R-:W-:Y:S01]  /*01d0*/  DADD R12, R4, 100 ;  /* 0x40590000040c7429 */ /* 0x000fe20000000000 */
[----:B------:R-:W-:Y:S09]  /*01e0*/  F2I.F64.TRUNC R2, R22 ;  /* 0x0000001600027311 */ /* 0x000ff2000030d100 */
[----:B------:R-:W3:Y:S02]  /*01f0*/  F2I.F64.TRUNC R12, R12 ;  /* 0x0000000c000c7311 */ /* 0x000ee4000030d100 */
[----:B---3--:R-:W-:-:S05]  /*0200*/  IMAD.HI R0, R12, 0x51eb851f, RZ ;  /* 0x51eb851f0c007827 */ /* 0x008fca00078e02ff */
[----:B------:R-:W-:-:S04]  /*0210*/  SHF.R.U32.HI R15, RZ, 0x1f, R0 ;  /* 0x0000001fff0f7819 */ /* 0x000fc80000011600 */
[----:B------:R-:W-:-:S05]  /*0220*/  LEA.HI.SX32 R15, R0, R15, 0x1b ;  /* 0x0000000f000f7211 */ /* 0x000fca00078fdaff */
[----:B------:R-:W-:Y:S02]  /*0230*/  IMAD R0, R15, -0x64, R12 ;  /* 0xffffff9c0f007824 */ /* 0x000fe400078e020c */
[----:B------:R-:W3:Y:S02]  /*0240*/  LDC.64 R14, c[0x0][0x3a0] ;  /* 0x0000e800ff0e7b82 */ /* 0x000ee40000000a00 */
[C---:B--2---:R-:W-:Y:S01]  /*0250*/  VIADD R9, R0.reuse, 0x64 ;  /* 0x0000006400097836 */ /* 0x044fe20000000000 */
[----:B------:R-:W-:-:S04]  /*0260*/  ISETP.GE.AND P0, PT, R0, RZ, PT ;  /* 0x000000ff0000720c */ /* 0x000fc80003f06270 */
[----:B------:R-:W-:-:S05]  /*0270*/  SEL R9, R9, R0, !P0 ;  /* 0x0000000009097207 */ /* 0x000fca0004000000 */
[----:B------:R-:W-:-:S04]  /*0280*/  IMAD R30, R9, 0x2a, R2 ;  /* 0x0000002a091e7824 */ /* 0x000fc800078e0202 */
[----:B-1----:R-:W-:-:S05]  /*0290*/  IMAD.WIDE R12, R30, 0x8, R6 ;  /* 0x000000081e0c7825 */ /* 0x002fca00078e0206 */
[----:B------:R-:W2:Y:S01]  /*02a0*/  LDG.E.64 R32, desc[UR4][R12.64] ;  /* 0x000000040c207981 */ /* 0x000ea2000c1e1b00 */
[----:B---3--:R-:W-:-:S05]  /*02b0*/  IMAD.WIDE R14, R30, 0x8, R14 ;  /* 0x000000081e0e7825 */ /* 0x008fca00078e020e */
[----:B------:R-:W3:Y:S01]  /*02c0*/  LDG.E.64 R6, desc[UR4][R14.64] ;  /* 0x000000040e067981 */ /* 0x000ee2000c1e1b00 */
[----:B0-----:R-:W-:-:S05]  /*02d0*/  IMAD.WIDE R16, R30, 0x8, R16 ;  /* 0x000000081e107825 */ /* 0x001fca00078e0210 */
[----:B------:R0:W5:Y:S01]  /*02e0*/  LDG.E.64 R26, desc[UR4][R16.64] ;  /* 0x00000004101a7981 */ /* 0x000162000c1e1b00 */
[----:B------:R-:W-:Y:S01]  /*02f0*/  IMAD.MOV.U32 R8, RZ, RZ, 0x1 ;  /* 0x00000001ff087424 */ /* 0x000fe200078e00ff */
[----:B------:R-:W-:Y:S01]  /*0300*/  UMOV UR6, 0x88e368f1 ;  /* 0x88e368f100067882 */ /* 0x000fe20000000000 */
[----:B------:R-:W-:Y:S01]  /*0310*/  UMOV UR7, 0x3ee4f8b5 ;  /* 0x3ee4f8b500077882 */ /* 0x000fe20000000000 */
[----:B------:R-:W-:Y:S01]  /*0320*/  BSSY.RECONVERGENT B0, `(.L_x_52) ;  /* 0x000001c000007945 */ /* 0x000fe20003800200 */
[----:B--2---:R-:W1:Y:S01]  /*0330*/  MUFU.RCP64H R9, R33 ;  /* 0x0000002100097308 */ /* 0x004e620000001800 */
[----:B---3--:R-:W-:Y:S02]  /*0340*/  DADD R6, R6, UR6 ;  /* 0x0000000606067e29 */ /* 0x008fe40008000000 */
[----:B-1----:R-:W-:-:S08]  /*0350*/  DFMA R18, -R32, R8, 1 ;  /* 0x3ff000002012742b */ /* 0x002fd00000000108 */
[----:B------:R-:W-:-:S08]  /*0360*/  DFMA R18, R18, R18, R18 ;  /* 0x000000121212722b */ /* 0x000fd00000000012 */
[----:B------:R-:W-:Y:S02]  /*0370*/  DFMA R18, R8, R18, R8 ;  /* 0x000000120812722b */ /* 0x000fe40000000008 */
[----:B------:R-:W-:-:S06]  /*0380*/  DMUL R8, R6, 0.5 ;  /* 0x3fe0000006087828 */ /* 0x000fcc0000000000 */
[----:B------:R-:W-:-:S04]  /*0390*/  DFMA R20, -R32, R18, 1 ;  /* 0x3ff000002014742b */ /* 0x000fc80000000112 */
[----:B------:R-:W-:-:S04]  /*03a0*/  FSETP.GEU.AND P1, PT, |R9|, 6.5827683646048100446e-37, PT ;  /* 0x036000000900780b */ /* 0x000fc80003f2e200 */
[----:B------:R-:W-:Y:S01]  /*03b0*/  DFMA R6, R18, R20, R18 ;  /* 0x000000141206722b */ /* 0x000fe20000000012 */
[----:B------:R-:W1:Y:S07]  /*03c0*/  I2F.F64 R18, R2 ;  /* 0x0000000200127312 */ /* 0x000e6e0000201c00 */
[----:B------:R-:W-:Y:S01]  /*03d0*/  DMUL R24, R8, R6 ;  /* 0x0000000608187228 */ /* 0x000fe20000000000 */
[----:B------:R-:W2:Y:S07]  /*03e0*/  I2F.F64 R20, R0 ;  /* 0x0000000000147312 */ /* 0x000eae0000201c00 */
[----:B------:R-:W-:-:S02]  /*03f0*/  DFMA R34, -R32, R24, R8 ;  /* 0x000000182022722b */ /* 0x000fc40000000108 */
[----:B-1----:R-:W-:-:S06]  /*0400*/  DADD R22, R22, -R18 ;  /* 0x0000000016167229 */ /* 0x002fcc0000000812 */
[----:B------:R-:W-:Y:S02]  /*0410*/  DFMA R6, R6, R34, R24 ;  /* 0x000000220606722b */ /* 0x000fe40000000018 */
[----:B--2---:R-:W-:Y:S02]  /*0420*/  DADD R24, R4, -R20 ;  /* 0x0000000004187229 */ /* 0x004fe40000000814 */
[----:B------:R-:W-:-:S06]  /*0430*/  DADD R22, -|R22|, 1 ;  /* 0x3ff0000016167429 */ /* 0x000fcc0000000300 */
[----:B------:R-:W-:Y:S01]  /*0440*/  FFMA R31, RZ, R33, R7 ;  /* 0x00000021ff1f7223 */ /* 0x000fe20000000007 */
[----:B------:R-:W-:-:S04]  /*0450*/  DADD R24, -|R24|, 1 ;  /* 0x3ff0000018187429 */ /* 0x000fc80000000300 */
[----:B------:R-:W-:-:S13]  /*0460*/  FSETP.GT.AND P0, PT, |R31|, 1.469367938527859385e-39, PT ;  /* 0x001000001f00780b */ /* 0x000fda0003f04200 */
[----:B0-----:R-:W-:Y:S05]  /*0470*/  @P0 BRA P1, `(.L_x_53) ;  /* 0x0000000000180947 */ /* 0x001fea0000800000 */
[----:B------:R-:W-:Y:S01]  /*0480*/  MOV R7, R9 ;  /* 0x0000000900077202 */ /* 0x000fe20000000f00 */
[----:B------:R-:W-:Y:S01]  /*0490*/  IMAD.MOV.U32 R5, RZ, RZ, R32 ;  /* 0x000000ffff057224 */ /* 0x000fe200078e0020 */
[----:B------:R-:W-:Y:S01]  /*04a0*/  MOV R4, 0x4d0 ;  /* 0x000004d000047802 */ /* 0x000fe20000000f00 */
[----:B------:R-:W-:-:S07]  /*04b0*/  IMAD.MOV.U32 R6, RZ, RZ, R33 ;  /* 0x000000ffff067224 */ /* 0x000fce00078e0021 */
[----:B-----5:R-:W-:Y:S05]  /*04c0*/  CALL.REL.NOINC `($__internal_2_$__cuda_sm20_div_rn_f64_full) ;  /* 0x0000001000d47944 */ /* 0x020fea0003c00000 */
[----:B------:R-:W-:-:S07]  /*04d0*/  IMAD.MOV.U32 R7, RZ, RZ, R5 ;  /* 0x000000ffff077224 */ /* 0x000fce00078e0005 */
.L_x_53:
[----:B------:R-:W-:Y:S05]  /*04e0*/  BSYNC.RECONVERGENT B0 ;  /* 0x0000000000007941 */ /* 0x000fea0003800200 */
.L_x_52:
[----:B------:R-:W2:Y:S01]  /*04f0*/  LDG.E.64 R4, desc[UR4][R28.64+0x20] ;  /* 0x000020041c047981 */ /* 0x000ea2000c1e1b00 */
[----:B-----5:R-:W-:Y:S01]  /*0500*/  DADD R26, R26, R6 ;  /* 0x000000001a1a7229 */ /* 0x020fe20000000006 */
[----:B------:R-:W0:Y:S07]  /*0510*/  LDC.64 R6, c[0x0][0x398] ;  /* 0x0000e600ff067b82 */ /* 0x000e2e0000000a00 */
[----:B------:R-:W-:-:S08]  /*0520*/  DMUL R26, R24, R26 ;  /* 0x0000001a181a7228 */ /* 0x000fd00000000000 */
[----:B--2---:R-:W-:Y:S02]  /*0530*/  DFMA R4, R22, R26, R4 ;  /* 0x0000001a1604722b */ /* 0x004fe40000000004 */
[----:B------:R-:W1:Y:S05]  /*0540*/  LDC.64 R26, c[0x0][0x3a8] ;  /* 0x0000ea00ff1a7b82 */ /* 0x000e6a0000000a00 */
[----:B------:R0:W-:Y:S04]  /*0550*/  STG.E.64 desc[UR4][R28.64+0x20], R4 ;  /* 0x000020041c007986 */ /* 0x0001e8000c101b04 */
[----:B------:R-:W2:Y:S01]  /*0560*/  LDG.E.64 R32, desc[UR4][R12.64] ;  /* 0x000000040c207981 */ /* 0x000ea2000c1e1b00 */
[----:B-1----:R-:W-:-:S05]  /*0570*/  IMAD.WIDE R26, R30, 0x8, R26 ;  /* 0x000000081e1a7825 */ /* 0x002fca00078e021a */
[----:B------:R-:W3:Y:S01]  /*0580*/  LDG.E.64 R8, desc[UR4][R26.64] ;  /* 0x000000041a087981 */ /* 0x000ee2000c1e1b00 */
[----:B0-----:R-:W-:-:S05]  /*0590*/  IMAD.WIDE R28, R30, 0x8, R6 ;  /* 0x000000081e1c7825 */ /* 0x001fca00078e0206 */
[----:B------:R0:W5:Y:S01]  /*05a0*/  LDG.E.64 R30, desc[UR4][R28.64] ;  /* 0x000000041c1e7981 */ /* 0x000162000c1e1b00 */
[----:B------:R-:W-:Y:S01]  /*05b0*/  MOV R6, 0x1 ;  /* 0x0000000100067802 */ /* 0x000fe20000000f00 */
[----:B------:R-:W-:Y:S01]  /*05c0*/  BSSY.RECONVERGENT B0, `(.L_x_54) ;  /* 0x0000015000007945 */ /* 0x000fe20003800200 */
[----:B--2---:R-:W1:Y:S04]  /*05d0*/  MUFU.RCP64H R7, R33 ;  /* 0x0000002100077308 */ /* 0x004e680000001800 */
[----:B-1----:R-:W-:Y:S02]  /*05e0*/  DFMA R34, -R32, R6, 1 ;  /* 0x3ff000002022742b */ /* 0x002fe40000000106 */
[----:B---3--:R-:W-:-:S06]  /*05f0*/  DMUL R8, R8, 0.5 ;  /* 0x3fe0000008087828 */ /* 0x008fcc0000000000 */
[----:B------:R-:W-:-:S04]  /*0600*/  DFMA R34, R34, R34, R34 ;  /* 0x000000222222722b */ /* 0x000fc80000000022 */
[----:B------:R-:W-:-:S04]  /*0610*/  FSETP.GEU.AND P1, PT, |R9|, 6.5827683646048100446e-37, PT ;  /* 0x036000000900780b */ /* 0x000fc80003f2e200 */
[----:B------:R-:W-:-:S08]  /*0620*/  DFMA R34, R6, R34, R6 ;  /* 0x000000220622722b */ /* 0x000fd00000000006 */
[----:B------:R-:W-:-:S08]  /*0630*/  DFMA R4, -R32, R34, 1 ;  /* 0x3ff000002004742b */ /* 0x000fd00000000122 */
[----:B------:R-:W-:-:S08]  /*0640*/  DFMA R4, R34, R4, R34 ;  /* 0x000000042204722b */ /* 0x000fd00000000022 */
[----:B------:R-:W-:-:S08]  /*0650*/  DMUL R6, R8, R4 ;  /* 0x0000000408067228 */ /* 0x000fd00000000000 */
[----:B------:R-:W-:-:S08]  /*0660*/  DFMA R34, -R32, R6, R8 ;  /* 0x000000062022722b */ /* 0x000fd00000000108 */
[----:B------:R-:W-:-:S10]  /*0670*/  DFMA R6, R4, R34, R6 ;  /* 0x000000220406722b */ /* 0x000fd40000000006 */
[----:B------:R-:W-:-:S05]  /*0680*/  FFMA R4, RZ, R33, R7 ;  /* 0x00000021ff047223 */ /* 0x000fca0000000007 */
[----:B------:R-:W-:-:S13]  /*0690*/  FSETP.GT.AND P0, PT, |R4|, 1.469367938527859385e-39, PT ;  /* 0x001000000400780b */ /* 0x000fda0003f04200 */
[----:B0-----:R-:W-:Y:S05]  /*06a0*/  @P0 BRA P1, `(.L_x_55) ;  /* 0x0000000000180947 */ /* 0x001fea0000800000 */
[----:B------:R-:W-:Y:S01]  /*06b0*/  IMAD.MOV.U32 R7, RZ, RZ, R9 ;  /* 0x000000ffff077224 */ /* 0x000fe200078e0009 */
[----:B------:R-:W-:Y:S01]  /*06c0*/  MOV R4, 0x700 ;  /* 0x0000070000047802 */ /* 0x000fe20000000f00 */
[----:B------:R-:W-:Y:S02]  /*06d0*/  IMAD.MOV.U32 R5, RZ, RZ, R32 ;  /* 0x000000ffff057224 */ /* 0x000fe400078e0020 */
[----:B------:R-:W-:-:S07]  /*06e0*/  IMAD.MOV.U32 R6, RZ, RZ, R33 ;  /* 0x000000ffff067224 */ /* 0x000fce00078e0021 */
[----:B-----5:R-:W-:Y:S05]  /*06f0*/  CALL.REL.NOINC `($__internal_2_$__cuda_sm20_div_rn_f64_full) ;  /* 0x0000001000487944 */ /* 0x020fea0003c00000 */
[----:B------:R-:W-:-:S07]  /*0700*/  MOV R7, R5 ;  /* 0x0000000500077202 */ /* 0x000fce0000000f00 */
.L_x_55:
[----:B------:R-:W-:Y:S05]  /*0710*/  BSYNC.RECONVERGENT B0 ;  /* 0x0000000000007941 */ /* 0x000fea0003800200 */
.L_x_54:
[----:B------:R-:W2:Y:S01]  /*0720*/  LDG.E.64 R4, desc[UR4][R10.64+0x58] ;  /* 0x000058040a047981 */ /* 0x000ea2000c1e1b00 */
[----:B-----5:R-:W-:Y:S01]  /*0730*/  DADD R30, R30, R6 ;  /* 0x000000001e1e7229 */ /* 0x020fe20000000006 */
[----:B--2---:R-:W-:-:S05]  /*0740*/  IMAD.WIDE.U32 R8, R3, 0x40, R4 ;  /* 0x0000004003087825 */ /* 0x004fca00078e0004 */
[----:B------:R-:W2:Y:S02]  /*0750*/  LDG.E.64 R4, desc[UR4][R8.64+0x28] ;  /* 0x0000280408047981 */ /* 0x000ea4000c1e1b00 */
[----:B------:R-:W-:-:S08]  /*0760*/  DMUL R30, R24, R30 ;  /* 0x0000001e181e7228 */ /* 0x000fd00000000000 */
[----:B--2---:R-:W-:-:S07]  /*0770*/  DFMA R6, R22, R30, R4 ;  /* 0x0000001e1606722b */ /* 0x004fce0000000004 */
[----:B------:R0:W-:Y:S04]  /*0780*/  STG.E.64 desc[UR4][R8.64+0x28], R6 ;  /* 0x0000280608007986 */ /* 0x0001e8000c101b04 */
[----:B------:R-:W2:Y:S04]  /*0790*/  LDG.E.64 R4, desc[UR4][R10.64+0x58] ;  /* 0x000058040a047981 */ /* 0x000ea8000c1e1b00 */
[----:B------:R-:W3:Y:S04]  /*07a0*/  LDG.E.64 R30, desc[UR4][R12.64+0x8] ;  /* 0x000008040c1e7981 */ /* 0x000ee8000c1e1b00 */
[----:B------:R2:W0:Y:S01]  /*07b0*/  LDG.E.64 R32, desc[UR4][R14.64+0x8] ;  /* 0x000008040e207981 */ /* 0x000422000c1e1b00 */
[----:B------:R-:W-:Y:S01]  /*07c0*/  IMAD.MOV.U32 R34, RZ, RZ, 0x1 ;  /* 0x00000001ff227424 */ /* 0x000fe200078e00ff */
[----:B------:R-:W-:Y:S01]  /*07d0*/  UMOV UR6, 0x88e368f1 ;  /* 0x88e368f100067882 */ /* 0x000fe20000000000 */
[----:B------:R-:W-:Y:S01]  /*07e0*/  UMOV UR7, 0x3ee4f8b5 ;  /* 0x3ee4f8b500077882 */ /* 0x000fe20000000000 */
[----:B------:R1:W5:Y:S01]  /*07f0*/  LDG.E.64 R22, desc[UR4][R16.64+0x8] ;  /* 0x0000080410167981 */ /* 0x000362000c1e1b00 */
[----:B--2---:R-:W-:-:S05]  /*0800*/  IMAD.WIDE.U32 R14, R3, 0x40, R4 ;  /* 0x00000040030e7825 */ /* 0x004fca00078e0004 */
[----:B------:R-:W2:Y:S04]  /*0810*/  LDG.E.64 R24, desc[UR4][R14.64] ;  /* 0x000000040e187981 */ /* 0x000ea8000c1e1b00 */
[----:B------:R-:W4:Y:S01]  /*0820*/  LDG.E.64 R4, desc[UR4][R14.64+0x8] ;  /* 0x000008040e047981 */ /* 0x000f22000c1e1b00 */
[----:B---3--:R-:W3:Y:S02]  /*0830*/  MUFU.RCP64H R35, R31 ;  /* 0x0000001f00237308 */ /* 0x008ee40000001800 */
[----:B---3--:R-:W-:-:S08]  /*0840*/  DFMA R36, -R30, R34, 1 ;  /* 0x3ff000001e24742b */ /* 0x008fd00000000122 */
[----:B------:R-:W-:-:S08]  /*0850*/  DFMA R36, R36, R36, R36 ;  /* 0x000000242424722b */ /* 0x000fd00000000024 */
[----:B------:R-:W-:Y:S02]  /*0860*/  DFMA R36, R34, R36, R34 ;  /* 0x000000242224722b */ /* 0x000fe40000000022 */
[----:B0-----:R-:W-:-:S06]  /*0870*/  DADD R8, R32, UR6 ;  /* 0x0000000620087e29 */ /* 0x001fcc0008000000 */
[----:B------:R-:W-:Y:S02]  /*0880*/  DFMA R6, -R30, R36, 1 ;  /* 0x3ff000001e06742b */ /* 0x000fe40000000124 */
[----:B------:R-:W-:-:S06]  /*0890*/  DMUL R8, R8, 0.5 ;  /* 0x3fe0000008087828 */ /* 0x000fcc0000000000 */
[----:B------:R-:W-:-:S08]  /*08a0*/  DFMA R6, R36, R6, R36 ;  /* 0x000000062406722b */ /* 0x000fd00000000024 */
[----:B------:R-:W-:Y:S01]  /*08b0*/  DMUL R32, R8, R6 ;  /* 0x0000000608207228 */ /* 0x000fe20000000000 */
[----:B-1----:R-:W-:-:S07]  /*08c0*/  VIADD R16, R2, 0x1 ;  /* 0x0000000102107836 */ /* 0x002fce0000000000 */
[----:B------:R-:W-:Y:S01]  /*08d0*/  DFMA R34, -R30, R32, R8 ;  /* 0x000000201e22722b */ /* 0x000fe20000000108 */
[----:B------:R-:W0:Y:S07]  /*08e0*/  I2F.F64 R16, R16 ;  /* 0x0000001000107312 */ /* 0x000e2e0000201c00 */
[----:B------:R-:W-:Y:S01]  /*08f0*/  DFMA R6, R6, R34, R32 ;  /* 0x000000220606722b */ /* 0x000fe20000000020 */
[----:B------:R-:W-:Y:S01]  /*0900*/  FSETP.GEU.AND P1, PT, |R9|, 6.5827683646048100446e-37, PT ;  /* 0x036000000900780b */ /* 0x000fe20003f2e200 */
[----:B------:R-:W-:Y:S01]  /*0910*/  BSSY.RECONVERGENT B0, `(.L_x_56) ;  /* 0x0000010000007945 */ /* 0x000fe20003800200 */
[----:B--2---:R-:W-:-:S02]  /*0920*/  DADD R24, R24, -0.5 ;  /* 0xbfe0000018187429 */ /* 0x004fc40000000000 */
[----:B----4-:R-:W-:-:S06]  /*0930*/  DADD R4, R4, 0.5 ;  /* 0x3fe0000004047429 */ /* 0x010fcc0000000000 */
[----:B------:R-:W-:Y:S01]  /*0940*/  DADD R24, -R20, R24 ;  /* 0x0000000014187229 */ /* 0x000fe20000000118 */
[----:B------:R-:W-:-:S05]  /*0950*/  FFMA R20, RZ, R31, R7 ;  /* 0x0000001fff147223 */ /* 0x000fca0000000007 */
[----:B------:R-:W-:Y:S01]  /*0960*/  FSETP.GT.AND P0, PT, |R20|, 1.469367938527859385e-39, PT ;  /* 0x001000001400780b */ /* 0x000fe20003f04200 */
[----:B0-----:R-:W-:Y:S02]  /*0970*/  DADD R4, R4, -R16 ;  /* 0x0000000004047229 */ /* 0x001fe40000000810 */
[----:B------:R-:W-:-:S06]  /*0980*/  DADD R24, -|R24|, 1 ;  /* 0x3ff0000018187429 */ /* 0x000fcc0000000300 */
[----:B------:R-:W-:-:S04]  /*0990*/  DADD R20, -|R4|, 1 ;  /* 0x3ff0000004147429 */ /* 0x000fc80000000300 */
[----:B------:R-:W-:Y:S07]  /*09a0*/  @P0 BRA P1, `(.L_x_57) ;  /* 0x0000000000180947 */ /* 0x000fee0000800000 */
[----:B------:R-:W-:Y:S01]  /*09b0*/  IMAD.MOV.U32 R7, RZ, RZ, R9 ;  /* 0x000000ffff077224 */ /* 0x000fe200078e0009 */
[----:B------:R-:W-:Y:S01]  /*09c0*/  MOV R5, R30 ;  /* 0x0000001e00057202 */ /* 0x000fe20000000f00 */
[----:B------:R-:W-:Y:S01]  /*09d0*/  IMAD.MOV.U32 R6, RZ, RZ, R31 ;  /* 0x000000ffff067224 */ /* 0x000fe200078e001f */
[----:B------:R-:W-:-:S07]  /*09e0*/  MOV R4, 0xa00 ;  /* 0x00000a0000047802 */ /* 0x000fce0000000f00 */
[----:B-----5:R-:W-:Y:S05]  /*09f0*/  CALL.REL.NOINC `($__internal_2_$__cuda_sm20_div_rn_f64_full) ;  /* 0x0000000c00887944 */ /* 0x020fea0003c00000 */
[----:B------:R-:W-:-:S07]  /*0a00*/  IMAD.MOV.U32 R7, RZ, RZ, R5 ;  /* 0x000000ffff077224 */ /* 0x000fce00078e0005 */
.L_x_57:
[----:B------:R-:W-:Y:S05]  /*0a10*/  BSYNC.RECONVERGENT B0 ;  /* 0x0000000000007941 */ /* 0x000fea0003800200 */
.L_x_56:
[----:B------:R-:W2:Y:S01]  /*0a20*/  LDG.E.64 R4, desc[UR4][R14.64+0x20] ;  /* 0x000020040e047981 */ /* 0x000ea2000c1e1b00 */
[----:B-----5:R-:W-:-:S08]  /*0a30*/  DADD R22, R22, R6 ;  /* 0x0000000016167229 */ /* 0x020fd00000000006 */
[----:B------:R-:W-:-:S08]  /*0a40*/  DMUL R22, R24, R22 ;  /* 0x0000001618167228 */ /* 0x000fd00000000000 */
[----:B--2---:R-:W-:-:S07]  /*0a50*/  DFMA R4, R20, R22, R4 ;  /* 0x000000161404722b */ /* 0x004fce0000000004 */
[----:B------:R0:W-:Y:S04]  /*0a60*/  STG.E.64 desc[UR4][R14.64+0x20], R4 ;  /* 0x000020040e007986 */ /* 0x0001e8000c101b04 */
[----:B------:R-:W2:Y:S04]  /*0a70*/  LDG.E.64 R12, desc[UR4][R12.64+0x8] ;  /* 0x000008040c0c7981 */ /* 0x000ea8000c1e1b00 */
[----:B------:R-:W3:Y:S04]  /*0a80*/  LDG.E.64 R26, desc[UR4][R26.64+0x8] ;  /* 0x000008041a1a7981 */ /* 0x000ee8000c1e1b00 */
[----:B------:R-:W5:Y:S01]  /*0a90*/  LDG.E.64 R28, desc[UR4][R28.64+0x8] ;  /* 0x000008041c1c7981 */ /* 0x000f62000c1e1b00 */
[----:B------:R-:W-:Y:S01]  /*0aa0*/  IMAD.MOV.U32 R6, RZ, RZ, 0x1 ;  /* 0x00000001ff067424 */ /* 0x000fe200078e00ff */
[----:B------:R-:W-:Y:S01]  /*0ab0*/  BSSY.RECONVERGENT B0, `(.L_x_58) ;  /* 0x0000016000007945 */ /* 0x000fe20003800200 */
[----:B--2---:R-:W1:Y:S01]  /*0ac0*/  MUFU.RCP64H R7, R13 ;  /* 0x0000000d00077308 */ /* 0x004e620000001800 */
[----:B---3--:R-:W-:-:S10]  /*0ad0*/  DMUL R22, R26, 0.5 ;  /* 0x3fe000001a167828 */ /* 0x008fd40000000000 */
[----:B------:R-:W-:Y:S01]  /*0ae0*/  FSETP.GEU.AND P1, PT, |R23|, 6.5827683646048100446e-37, PT ;  /* 0x036000001700780b */ /* 0x000fe20003f2e200 */
[----:B-1----:R-:W-:-:S08]  /*0af0*/  DFMA R8, -R12, R6, 1 ;  /* 0x3ff000000c08742b */ /* 0x002fd00000000106 */
        /* <DEDUP_REMOVED lines=9> */
[----:B------:R-:W-:Y:S05]  /*0b90*/  @P0 BRA P1, `(.L_x_59) ;  /* 0x00000000001c0947 */ /* 0x000fea0000800000 */
[----:B------:R-:W-:Y:S01]  /*0ba0*/  MOV R8, R22 ;  /* 0x0000001600087202 */ /* 0x000fe20000000f00 */
[----:B------:R-:W-:Y:S01]  /*0bb0*/  IMAD.MOV.U32 R7, RZ, RZ, R23 ;  /* 0x000000ffff077224 */ /* 0x000fe200078e0017 */
[----:B------:R-:W-:Y:S01]  /*0bc0*/  MOV R4, 0xc00 ;  /* 0x00000c0000047802 */ /* 0x000fe20000000f00 */
[----:B------:R-:W-:Y:S02]  /*0bd0*/  IMAD.MOV.U32 R5, RZ, RZ, R12 ;  /* 0x000000ffff057224 */ /* 0x000fe400078e000c */
[----:B------:R-:W-:-:S07]  /*0be0*/  IMAD.MOV.U32 R6, RZ, RZ, R13 ;  /* 0x000000ffff067224 */ /* 0x000fce00078e000d */
[----:B-----5:R-:W-:Y:S05]  /*0bf0*/  CALL.REL.NOINC `($__internal_2_$__cuda_sm20_div_rn_f64_full) ;  /* 0x0000000c00087944 */ /* 0x020fea0003c00000 */
[----:B------:R-:W-:-:S07]  /*0c00*/  MOV R7, R5 ;  /* 0x0000000500077202 */ /* 0x000fce0000000f00 */
.L_x_59:
[----:B------:R-:W-:Y:S05]  /*0c10*/  BSYNC.RECONVERGENT B0 ;  /* 0x0000000000007941 */ /* 0x000fea0003800200 */
.L_x_58:
[----:B------:R-:W2:Y:S01]  /*0c20*/  LDG.E.64 R4, desc[UR4][R10.64+0x58] ;  /* 0x000058040a047981 */ /* 0x000ea2000c1e1b00 */
[----:B-----5:R-:W-:Y:S01]  /*0c30*/  DADD R28, R28, R6 ;  /* 0x000000001c1c7229 */ /* 0x020fe20000000006 */
[----:B------:R-:W0:Y:S08]  /*0c40*/  LDC.64 R12, c[0x0][0x388] ;  /* 0x0000e200ff0c7b82 */ /* 0x000e300000000a00 */
[----:B------:R-:W1:Y:S08]  /*0c50*/  LDC.64 R14, c[0x0][0x3a0] ;  /* 0x0000e800ff0e7b82 */ /* 0x000e700000000a00 */
[----:B------:R-:W3:Y:S01]  /*0c60*/  LDC.64 R22, c[0x0][0x390] ;  /* 0x0000e400ff167b82 */ /* 0x000ee20000000a00 */
[----:B--2---:R-:W-:-:S05]  /*0c70*/  IMAD.WIDE.U32 R4, R3, 0x40, R4 ;  /* 0x0000004003047825 */ /* 0x004fca00078e0004 */
[----:B------:R-:W2:Y:S01]  /*0c80*/  LDG.E.64 R8, desc[UR4][R4.64+0x28] ;  /* 0x0000280404087981 */ /* 0x000ea2000c1e1b00 */
[----:B------:R-:W-:Y:S01]  /*0c90*/  DMUL R28, R24, R28 ;  /* 0x0000001c181c7228 */ /* 0x000fe20000000000 */
[----:B------:R-:W-:-:S05]  /*0ca0*/  VIADD R6, R0, 0x65 ;  /* 0x0000006500067836 */ /* 0x000fca0000000000 */
[----:B------:R-:W-:-:S05]  /*0cb0*/  LOP3.LUT R7, R6, 0xff, RZ, 0xc0, !PT ;  /* 0x000000ff06077812 */ /* 0x000fca00078ec0ff */
[----:B------:R-:W-:-:S05]  /*0cc0*/  IMAD R7, R7, 0x29, RZ ;  /* 0x0000002907077824 */ /* 0x000fca00078e02ff */
[----:B------:R-:W-:-:S04]  /*0cd0*/  SHF.R.U32.HI R7, RZ, 0xc, R7 ;  /* 0x0000000cff077819 */ /* 0x000fc80000011607 */
[----:B------:R-:W-:-:S05]  /*0ce0*/  PRMT R7, R7, 0x9910, RZ ;  /* 0x0000991007077816 */ /* 0x000fca00000000ff */
[----:B------:R-:W-:-:S04]  /*0cf0*/  IMAD R7, R7, 0x64, RZ ;  /* 0x0000006407077824 */ /* 0x000fc800078e02ff */
[----:B------:R-:W-:Y:S01]  /*0d00*/  IMAD.MOV R7, RZ, RZ, -R7 ;  /* 0x000000ffff077224 */ /* 0x000fe200078e0a07 */
[----:B--2---:R-:W-:-:S07]  /*0d10*/  DFMA R8, R20, R28, R8 ;  /* 0x0000001c1408722b */ /* 0x004fce0000000008 */
[----:B------:R2:W-:Y:S04]  /*0d20*/  STG.E.64 desc[UR4][R4.64+0x28], R8 ;  /* 0x0000280804007986 */ /* 0x0005e8000c101b04 */
[----:B------:R-:W4:Y:S01]  /*0d30*/  LDG.E.64 R24, desc[UR4][R10.64+0x58] ;  /* 0x000058040a187981 */ /* 0x000f22000c1e1b00 */
[----:B--2---:R-:W-:-:S05]  /*0d40*/  PRMT R5, R7, 0x7710, RZ ;  /* 0x0000771007057816 */ /* 0x004fca00000000ff */
[----:B------:R-:W-:-:S05]  /*0d50*/  IMAD.IADD R6, R6, 0x1, R5 ;  /* 0x0000000106067824 */ /* 0x000fca00078e0205 */
[----:B------:R-:W-:-:S05]  /*0d60*/  LOP3.LUT R5, R6, 0xff, RZ, 0xc0, !PT ;  /* 0x000000ff06057812 */ /* 0x000fca00078ec0ff */
[----:B------:R-:W-:-:S04]  /*0d70*/  IMAD R2, R5, 0x2a, R2 ;  /* 0x0000002a05027824 */ /* 0x000fc800078e0202 */
[----:B0-----:R-:W-:-:S05]  /*0d80*/  IMAD.WIDE R12, R2, 0x8, R12 ;  /* 0x00000008020c7825 */ /* 0x001fca00078e020c */
[----:B------:R-:W2:Y:S01]  /*0d90*/  LDG.E.64 R30, desc[UR4][R12.64] ;  /* 0x000000040c1e7981 */ /* 0x000ea2000c1e1b00 */
[----:B-1----:R-:W-:-:S05]  /*0da0*/  IMAD.WIDE R14, R2, 0x8, R14 ;  /* 0x00000008020e7825 */ /* 0x002fca00078e020e */
[----:B------:R-:W2:Y:S01]  /*0db0*/  LDG.E.64 R6, desc[UR4][R14.64] ;  /* 0x000000040e067981 */ /* 0x000ea2000c1e1b00 */
[----:B---3--:R-:W-:-:S05]  /*0dc0*/  IMAD.WIDE R22, R2, 0x8, R22 ;  /* 0x0000000802167825 */ /* 0x008fca00078e0216 */
[----:B------:R0:W5:Y:S01]  /*0dd0*/  LDG.E.64 R20, desc[UR4][R22.64] ;  /* 0x0000000416147981 */ /* 0x000162000c1e1b00 */
[----:B------:R-:W-:Y:S01]  /*0de0*/  MOV R8, 0x1 ;  /* 0x0000000100087802 */ /* 0x000fe20000000f00 */
[----:B----4-:R-:W-:-:S05]  /*0df0*/  IMAD.WIDE.U32 R24, R3, 0x40, R24 ;  /* 0x0000004003187825 */ /* 0x010fca00078e0018 */
[----:B------:R-:W3:Y:S04]  /*0e00*/  LDG.E.64 R28, desc[UR4][R24.64+0x8] ;  /* 0x00000804181c7981 */ /* 0x000ee8000c1e1b00 */
[----:B------:R-:W4:Y:S01]  /*0e10*/  LDG.E.64 R4, desc[UR4][R24.64] ;  /* 0x0000000418047981 */ /* 0x000f22000c1e1b00 */
[----:B--2---:R-:W1:Y:S02]  /*0e20*/  MUFU.RCP64H R9, R31 ;  /* 0x0000001f00097308 */ /* 0x004e640000001800 */
[----:B-1----:R-:W-:-:S08]  /*0e30*/  DFMA R26, -R30, R8, 1 ;  /* 0x3ff000001e1a742b */ /* 0x002fd00000000108 */
[----:B------:R-:W-:Y:S01]  /*0e40*/  DFMA R26, R26, R26, R26 ;  /* 0x0000001a1a1a722b */ /* 0x000fe2000000001a */
[----:B------:R-:W-:-:S07]  /*0e50*/  UMOV UR6, 0x88e368f1 ;  /* 0x88e368f100067882 */ /* 0x000fce0000000000 */
[----:B------:R-:W-:Y:S01]  /*0e60*/  DFMA R26, R8, R26, R8 ;  /* 0x0000001a081a722b */ /* 0x000fe20000000008 */
[----:B------:R-:W-:Y:S02]  /*0e70*/  UMOV UR7, 0x3ee4f8b5 ;  /* 0x3ee4f8b500077882 */ /* 0x000fe40000000000 */
[----:B------:R-:W-:-:S05]  /*0e80*/  DADD R6, R6, UR6 ;  /* 0x0000000606067e29 */ /* 0x000fca0008000000 */
[----:B------:R-:W-:-:S08]  /*0e90*/  DFMA R8, -R30, R26, 1 ;  /* 0x3ff000001e08742b */ /* 0x000fd0000000011a */
[----:B------:R-:W-:Y:S02]  /*0ea0*/  DFMA R32, R26, R8, R26 ;  /* 0x000000081a20722b */ /* 0x000fe4000000001a */
[----:B------:R-:W-:-:S08]  /*0eb0*/  DMUL R8, R6, 0.5 ;  /* 0x3fe0000006087828 */ /* 0x000fd00000000000 */
[----:B------:R-:W-:Y:S01]  /*0ec0*/  DMUL R6, R8, R32 ;  /* 0x0000002008067228 */ /* 0x000fe20000000000 */
[----:B------:R-:W-:-:S07]  /*0ed0*/  VIADD R26, R0, 0x1 ;  /* 0x00000001001a7836 */ /* 0x000fce0000000000 */
[----:B------:R-:W-:Y:S01]  /*0ee0*/  DFMA R34, -R30, R6, R8 ;  /* 0x000000061e22722b */ /* 0x000fe20000000108 */
[----:B------:R-:W1:Y:S07]  /*0ef0*/  I2F.F64 R26, R26 ;  /* 0x0000001a001a7312 */ /* 0x000e6e0000201c00 */
[----:B------:R-:W-:Y:S01]  /*0f00*/  DFMA R6, R32, R34, R6 ;  /* 0x000000222006722b */ /* 0x000fe20000000006 */
[----:B------:R-:W-:-:S09]  /*0f10*/  FSETP.GEU.AND P1, PT, |R9|, 6.5827683646048100446e-37, PT ;  /* 0x036000000900780b */ /* 0x000fd20003f2e200 */
[----:B------:R-:W-:-:S05]  /*0f20*/  FFMA R0, RZ, R31, R7 ;  /* 0x0000001fff007223 */ /* 0x000fca0000000007 */
[----:B------:R-:W-:Y:S01]  /*0f30*/  FSETP.GT.AND P0, PT, |R0|, 1.469367938527859385e-39, PT ;  /* 0x001000000000780b */ /* 0x000fe20003f04200 */
[----:B------:R-:W-:Y:S01]  /*0f40*/  BSSY.RECONVERGENT B0, `(.L_x_60) ;  /* 0x000000e000007945 */ /* 0x000fe20003800200 */
[----:B---3--:R-:W-:Y:S02]  /*0f50*/  DADD R28, R28, 0.5 ;  /* 0x3fe000001c1c7429 */ /* 0x008fe40000000000 */
[----:B----4-:R-:W-:-:S06]  /*0f60*/  DADD R4, R4, -0.5 ;  /* 0xbfe0000004047429 */ /* 0x010fcc0000000000 */
[----:B------:R-:W-:Y:S02]  /*0f70*/  DADD R18, -R18, R28 ;  /* 0x0000000012127229 */ /* 0x000fe4000000011c */
[----:B-1----:R-:W-:-:S06]  /*0f80*/  DADD R4, -R26, R4 ;  /* 0x000000001a047229 */ /* 0x002fcc0000000104 */
[----:B------:R-:W-:Y:S02]  /*0f90*/  DADD R18, -|R18|, 1 ;  /* 0x3ff0000012127429 */ /* 0x000fe40000000300 */
[----:B------:R-:W-:Y:S01]  /*0fa0*/  DADD R28, -|R4|, 1 ;  /* 0x3ff00000041c7429 */ /* 0x000fe20000000300 */
[----:B0-----:R-:W-:Y:S10]  /*0fb0*/  @P0 BRA P1, `(.L_x_61) ;  /* 0x0000000000180947 */ /* 0x001ff40000800000 */
[----:B------:R-:W-:Y:S01]  /*0fc0*/  IMAD.MOV.U32 R7, RZ, RZ, R9 ;  /* 0x000000ffff077224 */ /* 0x000fe200078e0009 */
[----:B------:R-:W-:Y:S01]  /*0fd0*/  MOV R6, R31 ;  /* 0x0000001f00067202 */ /* 0x000fe20000000f00 */
[----:B------:R-:W-:Y:S01]  /*0fe0*/  IMAD.MOV.U32 R5, RZ, RZ, R30 ;  /* 0x000000ffff057224 */ /* 0x000fe200078e001e */
[----:B------:R-:W-:-:S07]  /*0ff0*/  MOV R4, 0x1010 ;  /* 0x0000101000047802 */ /* 0x000fce0000000f00 */
[----:B-----5:R-:W-:Y:S05]  /*1000*/  CALL.REL.NOINC `($__internal_2_$__cuda_sm20_div_rn_f64_full) ;  /* 0x0000000800047944 */ /* 0x020fea0003c00000 */
[----:B------:R-:W-:-:S07]  /*1010*/  IMAD.MOV.U32 R7, RZ, RZ, R5 ;  /* 0x000000ffff077224 */ /* 0x000fce00078e0005 */
.L_x_61:
[----:B------:R-:W-:Y:S05]  /*1020*/  BSYNC.RECONVERGENT B0 ;  /* 0x0000000000007941 */ /* 0x000fea0003800200 */
.L_x_60:
[----:B------:R-:W2:Y:S01]  /*1030*/  LDG.E.64 R4, desc[UR4][R24.64+0x20] ;  /* 0x0000200418047981 */ /* 0x000ea2000c1e1b00 */
[----:B-----5:R-:W-:Y:S01]  /*1040*/  DADD R20, R20, R6 ;  /* 0x0000000014147229 */ /* 0x020fe20000000006 */
[----:B------:R-:W0:Y:S07]  /*1050*/  LDC.64 R30, c[0x0][0x398] ;  /* 0x0000e600ff1e7b82 */ /* 0x000e2e0000000a00 */
[----:B------:R-:W-:Y:S01]  /*1060*/  DMUL R20, R28, R20 ;  /* 0x000000141c147228 */ /* 0x000fe20000000000 */
[----:B0-----:R-:W-:-:S07]  /*1070*/  IMAD.WIDE R30, R2, 0x8, R30 ;  /* 0x00000008021e7825 */ /* 0x001fce00078e021e */
[----:B--2---:R-:W-:Y:S02]  /*1080*/  DFMA R4, R18, R20, R4 ;  /* 0x000000141204722b */ /* 0x004fe40000000004 */
[----:B------:R-:W0:Y:S05]  /*1090*/  LDC.64 R20, c[0x0][0x3a8] ;  /* 0x0000ea00ff147b82 */ /* 0x000e2a0000000a00 */
[----:B------:R1:W-:Y:S04]  /*10a0*/  STG.E.64 desc[UR4][R24.64+0x20], R4 ;  /* 0x0000200418007986 */ /* 0x0003e8000c101b04 */
[----:B------:R-:W2:Y:S04]  /*10b0*/  LDG.E.64 R32, desc[UR4][R12.64] ;  /* 0x000000040c207981 */ /* 0x000ea8000c1e1b00 */
[----:B-1----:R1:W5:Y:S01]  /*10c0*/  LDG.E.64 R24, desc[UR4][R30.64] ;  /* 0x000000041e187981 */ /* 0x002362000c1e1b00 */
[----:B0-----:R-:W-:-:S05]  /*10d0*/  IMAD.WIDE R20, R2, 0x8, R20 ;  /* 0x0000000802147825 */ /* 0x001fca00078e0214 */
[----:B------:R-:W3:Y:S01]  /*10e0*/  LDG.E.64 R6, desc[UR4][R20.64] ;  /* 0x0000000414067981 */ /* 0x000ee2000c1e1b00 */
[----:B------:R-:W-:Y:S01]  /*10f0*/  IMAD.MOV.U32 R8, RZ, RZ, 0x1 ;  /* 0x00000001ff087424 */ /* 0x000fe200078e00ff */
[----:B------:R-:W-:Y:S01]  /*1100*/  BSSY.RECONVERGENT B0, `(.L_x_62) ;  /* 0x0000016000007945 */ /* 0x000fe20003800200 */
[----:B--2---:R-:W0:Y:S04]  /*1110*/  MUFU.RCP64H R9, R33 ;  /* 0x0000002100097308 */ /* 0x004e280000001800 */
[----:B0-----:R-:W-:-:S08]  /*1120*/  DFMA R34, -R32, R8, 1 ;  /* 0x3ff000002022742b */ /* 0x001fd00000000108 */
[----:B------:R-:W-:-:S08]  /*1130*/  DFMA R34, R34, R34, R34 ;  /* 0x000000222222722b */ /* 0x000fd00000000022 */
[----:B------:R-:W-:-:S08]  /*1140*/  DFMA R34, R8, R34, R8 ;  /* 0x000000220822722b */ /* 0x000fd00000000008 */
[----:B------:R-:W-:Y:S02]  /*1150*/  DFMA R4, -R32, R34, 1 ;  /* 0x3ff000002004742b */ /* 0x000fe40000000122 */
[----:B---3--:R-:W-:-:S06]  /*1160*/  DMUL R36, R6, 0.5 ;  /* 0x3fe0000006247828 */ /* 0x008fcc0000000000 */
[----:B------:R-:W-:-:S08]  /*1170*/  DFMA R4, R34, R4, R34 ;  /* 0x000000042204722b */ /* 0x000fd00000000022 */
[----:B------:R-:W-:-:S08]  /*1180*/  DMUL R6, R36, R4 ;  /* 0x0000000424067228 */ /* 0x000fd00000000000 */
[----:B------:R-:W-:-:S08]  /*1190*/  DFMA R8, -R32, R6, R36 ;  /* 0x000000062008722b */ /* 0x000fd00000000124 */
[----:B------:R-:W-:Y:S01]  /*11a0*/  DFMA R6, R4, R8, R6 ;  /* 0x000000080406722b */ /* 0x000fe20000000006 */
[----:B------:R-:W-:-:S09]  /*11b0*/  FSETP.GEU.AND P1, PT, |R37|, 6.5827683646048100446e-37, PT ;  /* 0x036000002500780b */ /* 0x000fd20003f2e200 */
[----:B------:R-:W-:-:S05]  /*11c0*/  FFMA R0, RZ, R33, R7 ;  /* 0x00000021ff007223 */ /* 0x000fca0000000007 */
[----:B------:R-:W-:-:S13]  /*11d0*/  FSETP.GT.AND P0, PT, |R0|, 1.469367938527859385e-39, PT ;  /* 0x001000000000780b */ /* 0x000fda0003f04200 */
[----:B-1----:R-:W-:Y:S05]  /*11e0*/  @P0 BRA P1, `(.L_x_63) ;  /* 0x00000000001c0947 */ /* 0x002fea0000800000 */
[----:B------:R-:W-:Y:S01]  /*11f0*/  IMAD.MOV.U32 R8, RZ, RZ, R36 ;  /* 0x000000ffff087224 */ /* 0x000fe200078e0024 */
[----:B------:R-:W-:Y:S01]  /*1200*/  MOV R7, R37 ;  /* 0x0000002500077202 */ /* 0x000fe20000000f00 */
[----:B------:R-:W-:Y:S01]  /*1210*/  IMAD.MOV.U32 R5, RZ, RZ, R32 ;  /* 0x000000ffff057224 */ /* 0x000fe200078e0020 */
[----:B------:R-:W-:Y:S01]  /*1220*/  MOV R4, 0x1250 ;  /* 0x0000125000047802 */ /* 0x000fe20000000f00 */
[----:B------:R-:W-:-:S07]  /*1230*/  IMAD.MOV.U32 R6, RZ, RZ, R33 ;  /* 0x000000ffff067224 */ /* 0x000fce00078e0021 */
[----:B-----5:R-:W-:Y:S05]  /*1240*/  CALL.REL.NOINC `($__internal_2_$__cuda_sm20_div_rn_f64_full) ;  /* 0x0000000400747944 */ /* 0x020fea0003c00000 */
[----:B------:R-:W-:-:S07]  /*1250*/  IMAD.MOV.U32 R7, RZ, RZ, R5 ;  /* 0x000000ffff077224 */ /* 0x000fce00078e0005 */
.L_x_63:
[----:B------:R-:W-:Y:S05]  /*1260*/  BSYNC.RECONVERGENT B0 ;  /* 0x0000000000007941 */ /* 0x000fea0003800200 */
.L_x_62:
        /* <DEDUP_REMOVED lines=9> */
[----:B------:R2:W4:Y:S04]  /*1300*/  LDG.E.64 R6, desc[UR4][R14.64+0x8] ;  /* 0x000008040e067981 */ /* 0x000528000c1e1b00 */
[----:B------:R-:W5:Y:S01]  /*1310*/  LDG.E.64 R22, desc[UR4][R22.64+0x8] ;  /* 0x0000080416167981 */ /* 0x000f62000c1e1b00 */
[----:B------:R-:W-:Y:S01]  /*1320*/  MOV R28, 0x1 ;  /* 0x00000001001c7802 */ /* 0x000fe20000000f00 */
[----:B------:R-:W-:Y:S01]  /*1330*/  UMOV UR6, 0x88e368f1 ;  /* 0x88e368f100067882 */ /* 0x000fe20000000000 */
[----:B------:R-:W-:Y:S01]  /*1340*/  UMOV UR7, 0x3ee4f8b5 ;  /* 0x3ee4f8b500077882 */ /* 0x000fe20000000000 */
[----:B--2---:R-:W-:-:S05]  /*1350*/  IMAD.WIDE.U32 R14, R3, 0x40, R4 ;  /* 0x00000040030e7825 */ /* 0x004fca00078e0004 */
[----:B------:R-:W2:Y:S04]  /*1360*/  LDG.E.64 R8, desc[UR4][R14.64] ;  /* 0x000000040e087981 */ /* 0x000ea8000c1e1b00 */
[----:B------:R-:W2:Y:S01]  /*1370*/  LDG.E.64 R4, desc[UR4][R14.64+0x8] ;  /* 0x000008040e047981 */ /* 0x000ea2000c1e1b00 */
[----:B---3--:R-:W1:Y:S02]  /*1380*/  MUFU.RCP64H R29, R25 ;  /* 0x00000019001d7308 */ /* 0x008e640000001800 */
[----:B-1----:R-:W-:-:S08]  /*1390*/  DFMA R34, -R24, R28, 1 ;  /* 0x3ff000001822742b */ /* 0x002fd0000000011c */
[----:B------:R-:W-:-:S08]  /*13a0*/  DFMA R34, R34, R34, R34 ;  /* 0x000000222222722b */ /* 0x000fd00000000022 */
[----:B------:R-:W-:Y:S02]  /*13b0*/  DFMA R34, R28, R34, R28 ;  /* 0x000000221c22722b */ /* 0x000fe4000000001c */
[----:B----4-:R-:W-:-:S06]  /*13c0*/  DADD R6, R6, UR6 ;  /* 0x0000000606067e29 */ /* 0x010fcc0008000000 */
[----:B0-----:R-:W-:Y:S02]  /*13d0*/  DFMA R18, -R24, R34, 1 ;  /* 0x3ff000001812742b */ /* 0x001fe40000000122 */
[----:B------:R-:W-:-:S06]  /*13e0*/  DMUL R28, R6, 0.5 ;  /* 0x3fe00000061c7828 */ /* 0x000fcc0000000000 */
[----:B------:R-:W-:-:S08]  /*13f0*/  DFMA R18, R34, R18, R34 ;  /* 0x000000122212722b */ /* 0x000fd00000000022 */
[----:B------:R-:W-:-:S08]  /*1400*/  DMUL R6, R28, R18 ;  /* 0x000000121c067228 */ /* 0x000fd00000000000 */
[----:B------:R-:W-:-:S08]  /*1410*/  DFMA R32, -R24, R6, R28 ;  /* 0x000000061820722b */ /* 0x000fd0000000011c */
[----:B------:R-:W-:Y:S01]  /*1420*/  DFMA R6, R18, R32, R6 ;  /* 0x000000201206722b */ /* 0x000fe20000000006 */
[----:B------:R-:W-:-:S09]  /*1430*/  FSETP.GEU.AND P1, PT, |R29|, 6.5827683646048100446e-37, PT ;  /* 0x036000001d00780b */ /* 0x000fd20003f2e200 */
[----:B------:R-:W-:-:S05]  /*1440*/  FFMA R0, RZ, R25, R7 ;  /* 0x00000019ff007223 */ /* 0x000fca0000000007 */
[----:B------:R-:W-:Y:S01]  /*1450*/  FSETP.GT.AND P0, PT, |R0|, 1.469367938527859385e-39, PT ;  /* 0x001000000000780b */ /* 0x000fe20003f04200 */
[----:B------:R-:W-:Y:S01]  /*1460*/  BSSY.RECONVERGENT B0, `(.L_x_64) ;  /* 0x000000f000007945 */ /* 0x000fe20003800200 */
[----:B--2---:R-:W-:Y:S02]  /*1470*/  DADD R8, R8, -0.5 ;  /* 0xbfe0000008087429 */ /* 0x004fe40000000000 */
[----:B------:R-:W-:-:S06]  /*1480*/  DADD R4, R4, 0.5 ;  /* 0x3fe0000004047429 */ /* 0x000fcc0000000000 */
[----:B------:R-:W-:Y:S02]  /*1490*/  DADD R8, -R26, R8 ;  /* 0x000000001a087229 */ /* 0x000fe40000000108 */
[----:B------:R-:W-:-:S06]  /*14a0*/  DADD R16, -R16, R4 ;  /* 0x0000000010107229 */ /* 0x000fcc0000000104 */
[----:B------:R-:W-:Y:S02]  /*14b0*/  DADD R18, -|R8|, 1 ;  /* 0x3ff0000008127429 */ /* 0x000fe40000000300 */
[----:B------:R-:W-:Y:S01]  /*14c0*/  DADD R16, -|R16|, 1 ;  /* 0x3ff0000010107429 */ /* 0x000fe20000000300 */
[----:B------:R-:W-:Y:S10]  /*14d0*/  @P0 BRA P1, `(.L_x_65) ;  /* 0x00000000001c0947 */ /* 0x000ff40000800000 */
[----:B------:R-:W-:Y:S01]  /*14e0*/  IMAD.MOV.U32 R8, RZ, RZ, R28 ;  /* 0x000000ffff087224 */ /* 0x000fe200078e001c */
[----:B------:R-:W-:Y:S01]  /*14f0*/  MOV R5, R24 ;  /* 0x0000001800057202 */ /* 0x000fe20000000f00 */
[----:B------:R-:W-:Y:S01]  /*1500*/  IMAD.MOV.U32 R7, RZ, RZ, R29 ;  /* 0x000000ffff077224 */ /* 0x000fe200078e001d */
[----:B------:R-:W-:Y:S01]  /*1510*/  MOV R4, 0x1540 ;  /* 0x0000154000047802 */ /* 0x000fe20000000f00 */
[----:B------:R-:W-:-:S07]  /*1520*/  IMAD.MOV.U32 R6, RZ, RZ, R25 ;  /* 0x000000ffff067224 */ /* 0x000fce00078e0019 */
[----:B-----5:R-:W-:Y:S05]  /*1530*/  CALL.REL.NOINC `($__internal_2_$__cuda_sm20_div_rn_f64_full) ;  /* 0x0000000000b87944 */ /* 0x020fea0003c00000 */
[----:B------:R-:W-:-:S07]  /*1540*/  IMAD.MOV.U32 R7, RZ, RZ, R5 ;  /* 0x000000ffff077224 */ /* 0x000fce00078e0005 */
.L_x_65:
[----:B------:R-:W-:Y:S05]  /*1550*/  BSYNC.RECONVERGENT B0 ;  /* 0x0000000000007941 */ /* 0x000fea0003800200 */
.L_x_64:
        /* <DEDUP_REMOVED lines=8> */
[----:B------:R-:W-:Y:S01]  /*15e0*/  MOV R6, 0x1 ;  /* 0x0000000100067802 */ /* 0x000fe20000000f00 */
        /* <DEDUP_REMOVED lines=15> */
[----:B------:R-:W-:Y:S01]  /*16e0*/  IMAD.MOV.U32 R8, RZ, RZ, R22 ;  /* 0x000000ffff087224 */ /* 0x000fe200078e0016 */
[----:B------:R-:W-:Y:S01]  /*16f0*/  MOV R5, R12 ;  /* 0x0000000c00057202 */ /* 0x000fe20000000f00 */
[----:B------:R-:W-:Y:S01]  /*1700*/  IMAD.MOV.U32 R7, RZ, RZ, R23 ;  /* 0x000000ffff077224 */ /* 0x000fe200078e0017 */
[----:B------:R-:W-:Y:S01]  /*1710*/  MOV R4, 0x1740 ;  /* 0x0000174000047802 */ /* 0x000fe20000000f00 */
[----:B------:R-:W-:-:S07]  /*1720*/  IMAD.MOV.U32 R6, RZ, RZ, R13 ;  /* 0x000000ffff067224 */ /* 0x000fce00078e000d */
[----:B-----5:R-:W-:Y:S05]  /*1730*/  CALL.REL.NOINC `($__internal_2_$__cuda_sm20_div_rn_f64_full) ;  /* 0x0000000000387944 */ /* 0x020fea0003c00000 */
[----:B------:R-:W-:-:S07]  /*1740*/  IMAD.MOV.U32 R7, RZ, RZ, R5 ;  /* 0x000000ffff077224 */ /* 0x000fce00078e0005 */
.L_x_67:
[----:B------:R-:W-:Y:S05]  /*1750*/  BSYNC.RECONVERGENT B0 ;  /* 0x0000000000007941 */ /* 0x000fea0003800200 */
.L_x_66:
[----:B------:R-:W2:Y:S01]  /*1760*/  LDG.E.64 R4, desc[UR4][R10.64+0x58] ;  /* 0x000058040a047981 */ /* 0x000ea2000c1e1b00 */
[----:B-----5:R-:W-:Y:S01]  /*1770*/  DADD R30, R30, R6 ;  /* 0x000000001e1e7229 */ /* 0x020fe20000000006 */
[----:B--2---:R-:W-:-:S05]  /*1780*/  IMAD.WIDE.U32 R4, R3, 0x40, R4 ;  /* 0x0000004003047825 */ /* 0x004fca00078e0004 */
[----:B------:R-:W2:Y:S02]  /*1790*/  LDG.E.64 R8, desc[UR4][R4.64+0x28] ;  /* 0x0000280404087981 */ /* 0x000ea4000c1e1b00 */
[----:B------:R-:W-:-:S08]  /*17a0*/  DMUL R30, R18, R30 ;  /* 0x0000001e121e7228 */ /* 0x000fd00000000000 */
[----:B--2---:R-:W-:-:S07]  /*17b0*/  DFMA R8, R16, R30, R8 ;  /* 0x0000001e1008722b */ /* 0x004fce0000000008 */
[----:B------:R0:W-:Y:S04]  /*17c0*/  STG.E.64 desc[UR4][R4.64+0x28], R8 ;  /* 0x0000280804007986 */ /* 0x0001e8000c101b04 */
[----:B------:R-:W2:Y:S01]  /*17d0*/  LDG.E R0, desc[UR4][R10.64] ;  /* 0x000000040a007981 */ /* 0x000ea2000c1e1900 */
[----:B------:R-:W-:-:S04]  /*17e0*/  IADD3 R3, PT, PT, R3, 0x1, RZ ;  /* 0x0000000103037810 */ /* 0x000fc80007ffe0ff */
[----:B--2---:R-:W-:-:S13]  /*17f0*/  ISETP.GE.AND P0, PT, R3, R0, PT ;  /* 0x000000000300720c */ /* 0x004fda0003f06270 */
[----:B0-----:R-:W-:Y:S05]  /*1800*/  @!P0 BRA `(.L_x_68) ;  /* 0xffffffe800388947 */ /* 0x001fea000383ffff */
[----:B------:R-:W-:Y:S05]  /*1810*/  EXIT ;  /* 0x000000000000794d */ /* 0x000fea0003800000 */
        .weak           $__internal_2_$__cuda_sm20_div_rn_f64_full
        .type           $__internal_2_$__cuda_sm20_div_rn_f64_full,@function
        .size           $__internal_2_$__cuda_sm20_div_rn_f64_full,(.L_x_114 - $__internal_2_$__cuda_sm20_div_rn_f64_full)
$__internal_2_$__cuda_sm20_div_rn_f64_full:
[C---:B------:R-:W-:Y:S01]  /*1820*/  FSETP.GEU.AND P0, PT, |R6|.reuse, 1.469367938527859385e-39, PT ;  /* 0x001000000600780b */ /* 0x040fe20003f0e200 */
[----:B------:R-:W-:Y:S01]  /*1830*/  IMAD.MOV.U32 R34, RZ, RZ, R5 ;  /* 0x000000ffff227224 */ /* 0x000fe200078e0005 */
[----:B------:R-:W-:Y:S01]  /*1840*/  LOP3.LUT R32, R6, 0x800fffff, RZ, 0xc0, !PT ;  /* 0x800fffff06207812 */ /* 0x000fe200078ec0ff */
[----:B------:R-:W-:Y:S01]  /*1850*/  IMAD.MOV.U32 R35, RZ, RZ, R6 ;  /* 0x000000ffff237224 */ /* 0x000fe200078e0006 */
[----:B------:R-:W-:Y:S01]  /*1860*/  MOV R36, 0x1 ;  /* 0x0000000100247802 */ /* 0x000fe20000000f00 */
[----:B------:R-:W-:Y:S01]  /*1870*/  IMAD.MOV.U32 R39, RZ, RZ, R7 ;  /* 0x000000ffff277224 */ /* 0x000fe200078e0007 */
[----:B------:R-:W-:Y:S01]  /*1880*/  LOP3.LUT R33, R32, 0x3ff00000, RZ, 0xfc, !PT ;  /* 0x3ff0000020217812 */ /* 0x000fe200078efcff */
[----:B------:R-:W-:Y:S01]  /*1890*/  IMAD.MOV.U32 R38, RZ, RZ, R8 ;  /* 0x000000ffff267224 */ /* 0x000fe200078e0008 */
[----:B------:R-:W-:Y:S01]  /*18a0*/  MOV R32, R5 ;  /* 0x0000000500207202 */ /* 0x000fe20000000f00 */
[----:B------:R-:W-:Y:S01]  /*18b0*/  BSSY.RECONVERGENT B1, `(.L_x_69) ;  /* 0x0000057000017945 */ /* 0x000fe20003800200 */
[----:B------:R-:W-:-:S02]  /*18c0*/  FSETP.GEU.AND P2, PT, |R39|, 1.469367938527859385e-39, PT ;  /* 0x001000002700780b */ /* 0x000fc40003f4e200 */
[----:B------:R-:W-:Y:S01]  /*18d0*/  LOP3.LUT R5, R39, 0x7ff00000, RZ, 0xc0, !PT ;  /* 0x7ff0000027057812 */ /* 0x000fe200078ec0ff */
[----:B------:R-:W-:Y:S01]  /*18e0*/  @!P0 DMUL R32, R34, 8.98846567431157953865e+307 ;  /* 0x7fe0000022208828 */ /* 0x000fe20000000000 */
[----:B------:R-:W-:Y:S01]  /*18f0*/  LOP3.LUT R7, R6, 0x7ff00000, RZ, 0xc0, !PT ;  /* 0x7ff0000006077812 */ /* 0x000fe200078ec0ff */
[----:B------:R-:W-:-:S03]  /*1900*/  IMAD.MOV.U32 R6, RZ, RZ, 0x1ca00000 ;  /* 0x1ca00000ff067424 */ /* 0x000fc600078e00ff */
[----:B------:R-:W-:Y:S01]  /*1910*/  ISETP.GE.U32.AND P1, PT, R5, R7, PT ;  /* 0x000000070500720c */ /* 0x000fe20003f26070 */
[----:B------:R-:W0:Y:S04]  /*1920*/  MUFU.RCP64H R37, R33 ;  /* 0x0000002100257308 */ /* 0x000e280000001800 */
[----:B------:R-:W-:Y:S02]  /*1930*/  @!P2 LOP3.LUT R8, R35, 0x7ff00000, RZ, 0xc0, !PT ;  /* 0x7ff000002308a812 */ /* 0x000fe400078ec0ff */
[----:B------:R-:W-:Y:S02]  /*1940*/  @!P0 LOP3.LUT R7, R33, 0x7ff00000, RZ, 0xc0, !PT ;  /* 0x7ff0000021078812 */ /* 0x000fe400078ec0ff */
[----:B------:R-:W-:Y:S02]  /*1950*/  @!P2 ISETP.GE.U32.AND P3, PT, R5, R8, PT ;  /* 0x000000080500a20c */ /* 0x000fe40003f66070 */
[----:B------:R-:W-:-:S02]  /*1960*/  SEL R8, R6, 0x63400000, !P1 ;  /* 0x6340000006087807 */ /* 0x000fc40004800000 */
[----:B------:R-:W-:-:S04]  /*1970*/  @!P2 SEL R9, R6, 0x63400000, !P3 ;  /* 0x634000000609a807 */ /* 0x000fc80005800000 */
[----:B------:R-:W-:Y:S01]  /*1980*/  @!P2 LOP3.LUT R9, R9, 0x80000000, R39, 0xf8, !PT ;  /* 0x800000000909a812 */ /* 0x000fe200078ef827 */
[----:B0-----:R-:W-:-:S03]  /*1990*/  DFMA R40, R36, -R32, 1 ;  /* 0x3ff000002428742b */ /* 0x001fc60000000820 */
[----:B------:R-:W-:-:S05]  /*19a0*/  @!P2 LOP3.LUT R9, R9, 0x100000, RZ, 0xfc, !PT ;  /* 0x001000000909a812 */ /* 0x000fca00078efcff */
[----:B------:R-:W-:-:S08]  /*19b0*/  DFMA R40, R40, R40, R40 ;  /* 0x000000282828722b */ /* 0x000fd00000000028 */
[----:B------:R-:W-:Y:S01]  /*19c0*/  DFMA R36, R36, R40, R36 ;  /* 0x000000282424722b */ /* 0x000fe20000000024 */
[----:B------:R-:W-:Y:S01]  /*19d0*/  LOP3.LUT R41, R8, 0x800fffff, R39, 0xf8, !PT ;  /* 0x800fffff08297812 */ /* 0x000fe200078ef827 */
[----:B------:R-:W-:Y:S01]  /*19e0*/  IMAD.MOV.U32 R40, RZ, RZ, R38 ;  /* 0x000000ffff287224 */ /* 0x000fe200078e0026 */
[----:B------:R-:W-:-:S05]  /*19f0*/  @!P2 MOV R8, RZ ;  /* 0x000000ff0008a202 */ /* 0x000fca0000000f00 */
[----:B------:R-:W-:Y:S02]  /*1a00*/  DFMA R42, R36, -R32, 1 ;  /* 0x3ff00000242a742b */ /* 0x000fe40000000820 */
[----:B------:R-:W-:-:S06]  /*1a10*/  @!P2 DFMA R40, R40, 2, -R8 ;  /* 0x400000002828a82b */ /* 0x000fcc0000000808 */
[----:B------:R-:W-:-:S08]  /*1a20*/  DFMA R42, R36, R42, R36 ;  /* 0x0000002a242a722b */ /* 0x000fd00000000024 */
[----:B------:R-:W-:-:S08]  /*1a30*/  DMUL R8, R42, R40 ;  /* 0x000000282a087228 */ /* 0x000fd00000000000 */
[----:B------:R-:W-:-:S08]  /*1a40*/  DFMA R36, R8, -R32, R40 ;  /* 0x800000200824722b */ /* 0x000fd00000000028 */
[----:B------:R-:W-:Y:S01]  /*1a50*/  DFMA R36, R42, R36, R8 ;  /* 0x000000242a24722b */ /* 0x000fe20000000008 */
[----:B------:R-:W-:Y:S01]  /*1a60*/  IMAD.MOV.U32 R8, RZ, RZ, R5 ;  /* 0x000000ffff087224 */ /* 0x000fe200078e0005 */
[----:B------:R-:W-:-:S05]  /*1a70*/  @!P2 LOP3.LUT R8, R41, 0x7ff00000, RZ, 0xc0, !PT ;  /* 0x7ff000002908a812 */ /* 0x000fca00078ec0ff */
[----:B------:R-:W-:-:S05]  /*1a80*/  VIADD R9, R8, 0xffffffff ;  /* 0xffffffff08097836 */ /* 0x000fca0000000000 */
[----:B------:R-:W-:Y:S02]  /*1a90*/  ISETP.GT.U32.AND P0, PT, R9, 0x7feffffe, PT ;  /* 0x7feffffe0900780c */ /* 0x000fe40003f04070 */
[----:B------:R-:W-:-:S04]  /*1aa0*/  IADD3 R9, PT, PT, R7, -0x1, RZ ;  /* 0xffffffff07097810 */ /* 0x000fc80007ffe0ff */
[----:B------:R-:W-:-:S13]  /*1ab0*/  ISETP.GT.U32.OR P0, PT, R9, 0x7feffffe, P0 ;  /* 0x7feffffe0900780c */ /* 0x000fda0000704470 */
[----:B------:R-:W-:Y:S05]  /*1ac0*/  @P0 BRA `(.L_x_70) ;  /* 0x0000000000740947 */ /* 0x000fea0003800000 */
[----:B------:R-:W-:-:S04]  /*1ad0*/  LOP3.LUT R7, R35, 0x7ff00000, RZ, 0xc0, !PT ;  /* 0x7ff0000023077812 */ /* 0x000fc800078ec0ff */
[CC--:B------:R-:W-:Y:S02]  /*1ae0*/  VIADDMNMX R8, R5.reuse, -R7.reuse, 0xb9600000, !PT ;  /* 0xb960000005087446 */ /* 0x0c0fe40007800907 */
[----:B------:R-:W-:Y:S02]  /*1af0*/  ISETP.GE.U32.AND P0, PT, R5, R7, PT ;  /* 0x000000070500720c */ /* 0x000fe40003f06070 */
[----:B------:R-:W-:Y:S02]  /*1b00*/  VIMNMX R8, PT, PT, R8, 0x46a00000, PT ;  /* 0x46a0000008087848 */ /* 0x000fe40003fe0100 */
[----:B------:R-:W-:-:S05]  /*1b10*/  SEL R6, R6, 0x63400000, !P0 ;  /* 0x6340000006067807 */ /* 0x000fca0004000000 */
[----:B------:R-:W-:Y:S01]  /*1b20*/  IMAD.IADD R6, R8, 0x1, -R6 ;  /* 0x0000000108067824 */ /* 0x000fe200078e0a06 */
[----:B------:R-:W-:-:S03]  /*1b30*/  MOV R8, RZ ;  /* 0x000000ff00087202 */ /* 0x000fc60000000f00 */
        /* <DEDUP_REMOVED lines=11> */
[----:B------:R-:W-:Y:S02]  /*1bf0*/  MOV R8, RZ ;  /* 0x000000ff00087202 */ /* 0x000fe40000000f00 */
[----:B------:R-:W-:-:S04]  /*1c00*/  IADD3 R6, PT, PT, -R6, -0x43300000, RZ ;  /* 0xbcd0000006067810 */ /* 0x000fc80007ffe1ff */
[----:B------:R-:W-:Y:S02]  /*1c10*/  DFMA R8, R42, -R8, R36 ;  /* 0x800000082a08722b */ /* 0x000fe40000000024 */
[----:B------:R-:W-:-:S08]  /*1c20*/  DMUL.RP R36, R36, R32 ;  /* 0x0000002024247228 */ /* 0x000fd00000008000 */
[----:B------:R-:W-:Y:S02]  /*1c30*/  FSETP.NEU.AND P0, PT, |R9|, R6, PT ;  /* 0x000000060900720b */ /* 0x000fe40003f0d200 */
[----:B------:R-:W-:Y:S02]  /*1c40*/  LOP3.LUT R34, R37, R34, RZ, 0x3c, !PT ;  /* 0x0000002225227212 */ /* 0x000fe400078e3cff */
[----:B------:R-:W-:Y:S02]  /*1c50*/  FSEL R5, R36, R42, !P0 ;  /* 0x0000002a24057208 */ /* 0x000fe40004000000 */
[----:B------:R-:W-:-:S03]  /*1c60*/  FSEL R34, R34, R43, !P0 ;  /* 0x0000002b22227208 */ /* 0x000fc60004000000 */
[----:B------:R-:W-:Y:S02]  /*1c70*/  IMAD.MOV.U32 R42, RZ, RZ, R5 ;  /* 0x000000ffff2a7224 */ /* 0x000fe400078e0005 */
[----:B------:R-:W-:Y:S01]  /*1c80*/  IMAD.MOV.U32 R43, RZ, RZ, R34 ;  /* 0x000000ffff2b7224 */ /* 0x000fe200078e0022 */
[----:B------:R-:W-:Y:S06]  /*1c90*/  BRA `(.L_x_71) ;  /* 0x0000000000607947 */ /* 0x000fec0003800000 */
.L_x_70:
[----:B------:R-:W-:-:S14]  /*1ca0*/  DSETP.NAN.AND P0, PT, R38, R38, PT ;  /* 0x000000262600722a */ /* 0x000fdc0003f08000 */
[----:B------:R-:W-:Y:S05]  /*1cb0*/  @P0 BRA `(.L_x_72) ;  /* 0x00000000004c0947 */ /* 0x000fea0003800000 */
[----:B------:R-:W-:-:S14]  /*1cc0*/  DSETP.NAN.AND P0, PT, R34, R34, PT ;  /* 0x000000222200722a */ /* 0x000fdc0003f08000 */
[----:B------:R-:W-:Y:S05]  /*1cd0*/  @P0 BRA `(.L_x_73) ;  /* 0x0000000000340947 */ /* 0x000fea0003800000 */
[----:B------:R-:W-:Y:S01]  /*1ce0*/  ISETP.NE.AND P0, PT, R8, R7, PT ;  /* 0x000000070800720c */ /* 0x000fe20003f05270 */
[----:B------:R-:W-:Y:S01]  /*1cf0*/  IMAD.MOV.U32 R43, RZ, RZ, -0x80000 ;  /* 0xfff80000ff2b7424 */ /* 0x000fe200078e00ff */
[----:B------:R-:W-:-:S11]  /*1d00*/  MOV R42, 0x0 ;  /* 0x00000000002a7802 */ /* 0x000fd60000000f00 */
[----:B------:R-:W-:Y:S05]  /*1d10*/  @!P0 BRA `(.L_x_71) ;  /* 0x0000000000408947 */ /* 0x000fea0003800000 */
[----:B------:R-:W-:Y:S02]  /*1d20*/  ISETP.NE.AND P0, PT, R8, 0x7ff00000, PT ;  /* 0x7ff000000800780c */ /* 0x000fe40003f05270 */
[----:B------:R-:W-:Y:S02]  /*1d30*/  LOP3.LUT R34, R39, 0x80000000, R35, 0x48, !PT ;  /* 0x8000000027227812 */ /* 0x000fe400078e4823 */
[----:B------:R-:W-:-:S13]  /*1d40*/  ISETP.EQ.OR P0, PT, R7, RZ, !P0 ;  /* 0x000000ff0700720c */ /* 0x000fda0004702670 */
[----:B------:R-:W-:Y:S01]  /*1d50*/  @P0 LOP3.LUT R5, R34, 0x7ff00000, RZ, 0xfc, !PT ;  /* 0x7ff0000022050812 */ /* 0x000fe200078efcff */
[----:B------:R-:W-:Y:S01]  /*1d60*/  @!P0 IMAD.MOV.U32 R42, RZ, RZ, RZ ;  /* 0x000000ffff2a8224 */ /* 0x000fe200078e00ff */
[----:B------:R-:W-:Y:S01]  /*1d70*/  @!P0 MOV R43, R34 ;  /* 0x00000022002b8202 */ /* 0x000fe20000000f00 */
[----:B------:R-:W-:Y:S02]  /*1d80*/  @P0 IMAD.MOV.U32 R42, RZ, RZ, RZ ;  /* 0x000000ffff2a0224 */ /* 0x000fe400078e00ff */
[----:B------:R-:W-:Y:S01]  /*1d90*/  @P0 IMAD.MOV.U32 R43, RZ, RZ, R5 ;  /* 0x000000ffff2b0224 */ /* 0x000fe200078e0005 */
[----:B------:R-:W-:Y:S06]  /*1da0*/  BRA `(.L_x_71) ;  /* 0x00000000001c7947 */ /* 0x000fec0003800000 */
.L_x_73:
[----:B------:R-:W-:Y:S02]  /*1db0*/  LOP3.LUT R5, R35, 0x80000, RZ, 0xfc, !PT ;  /* 0x0008000023057812 */ /* 0x000fe400078efcff */
[----:B------:R-:W-:-:S03]  /*1dc0*/  MOV R42, R34 ;  /* 0x00000022002a7202 */ /* 0x000fc60000000f00 */
[----:B------:R-:W-:Y:S01]  /*1dd0*/  IMAD.MOV.U32 R43, RZ, RZ, R5 ;  /* 0x000000ffff2b7224 */ /* 0x000fe200078e0005 */
[----:B------:R-:W-:Y:S06]  /*1de0*/  BRA `(.L_x_71) ;  /* 0x00000000000c7947 */ /* 0x000fec0003800000 */
.L_x_72:
[----:B------:R-:W-:Y:S01]  /*1df0*/  LOP3.LUT R5, R39, 0x80000, RZ, 0xfc, !PT ;  /* 0x0008000027057812 */ /* 0x000fe200078efcff */
[----:B------:R-:W-:-:S03]  /*1e00*/  IMAD.MOV.U32 R42, RZ, RZ, R38 ;  /* 0x000000ffff2a7224 */ /* 0x000fc600078e0026 */
[----:B------:R-:W-:-:S07]  /*1e10*/  MOV R43, R5 ;  /* 0x00000005002b7202 */ /* 0x000fce0000000f00 */
.L_x_71:
[----:B------:R-:W-:Y:S05]  /*1e20*/  BSYNC.RECONVERGENT B1 ;  /* 0x0000000000017941 */ /* 0x000fea0003800200 */
.L_x_69:
[----:B------:R-:W-:Y:S01]  /*1e30*/  MOV R8, R4 ;  /* 0x0000000400087202 */ /* 0x000fe20000000f00 */
[----:B------:R-:W-:Y:S02]  /*1e40*/  IMAD.MOV.U32 R9, RZ, RZ, 0x0 ;  /* 0x00000000ff097424 */ /* 0x000fe400078e00ff */
[----:B------:R-:W-:Y:S02]  /*1e50*/  IMAD.MOV.U32 R6, RZ, RZ, R42 ;  /* 0x000000ffff067224 */ /* 0x000fe400078e002a */
[----:B------:R-:W-:Y:S01]  /*1e60*/  IMAD.MOV.U32 R5, RZ, RZ, R43 ;  /* 0x000000ffff057224 */ /* 0x000fe200078e002b */
[----:B------:R-:W-:Y:S06]  /*1e70*/  RET.REL.NODEC R8 `(_Z18interpolate_kernelP15particle_structPdS1_S1_S1_S1_) ;  /* 0xffffffe008607950 */ /* 0x000fec0003c3ffff */
.L_x_74:
        /* <DEDUP_REMOVED lines=16> */
.L_x_114:


//--------------------- .text._Z13spread_kernelP15particle_structPdS1_ --------------------------
	.section	.text._Z13spread_kernelP15particle_structPdS1_,"ax",@progbits
	.align	128
        .global         _Z13spread_kernelP15particle_structPdS1_
        .type           _Z13spread_kernelP15particle_structPdS1_,@function
        .size           _Z13spread_kernelP15particle_structPdS1_,(.L_x_122 - _Z13spread_kernelP15particle_structPdS1_)
        .other          _Z13spread_kernelP15particle_structPdS1_,@"STO_CUDA_ENTRY STV_DEFAULT"
_Z13spread_kernelP15particle_structPdS1_:
.text._Z13spread_kernelP15particle_structPdS1_:
[----:B------:R-:W-:Y:S01]  /*0000*/  LDC R1, c[0x0][0x37c] ;  /* 0x0000df00ff017b82 */ /* 0x000fe20000000800 */
[----:B------:R-:W0:Y:S07]  /*0010*/  S2R R2, SR_TID.Y ;  /* 0x0000000000027919 */ /* 0x000e2e0000002200 */
[----:B------:R-:W1:Y:S01]  /*0020*/  LDC R0, c[0x0][0x360] ;  /* 0x0000d800ff007b82 */ /* 0x000e620000000800 */
[----:B------:R-:W1:Y:S07]  /*0030*/  S2R R3, SR_TID.X ;  /* 0x0000000000037919 */ /* 0x000e6e0000002100 */
[----:B------:R-:W0:Y:S08]  /*0040*/  S2UR UR5, SR_CTAID.Y ;  /* 0x00000000000579c3 */ /* 0x000e300000002600 */
[----:B------:R-:W0:Y:S08]  /*0050*/  LDC R7, c[0x0][0x364] ;  /* 0x0000d900ff077b82 */ /* 0x000e300000000800 */
[----:B------:R-:W1:Y:S01]  /*0060*/  S2UR UR4, SR_CTAID.X ;  /* 0x00000000000479c3 */ /* 0x000e620000002500 */
[----:B0-----:R-:W-:-:S05]  /*0070*/  IMAD R7, R7, UR5, R2 ;  /* 0x0000000507077c24 */ /* 0x001fca000f8e0202 */
[----:B------:R-:W-:Y:S01]  /*0080*/  IADD3 R2, PT, PT, R7, -0x1, RZ ;  /* 0xffffffff07027810 */ /* 0x000fe20007ffe0ff */
[----:B-1----:R-:W-:-:S03]  /*0090*/  IMAD R0, R0, UR4, R3 ;  /* 0x0000000400007c24 */ /* 0x002fc6000f8e0203 */
[----:B------:R-:W-:-:S04]  /*00a0*/  ISETP.GT.U32.AND P0, PT, R2, 0x27, PT ;  /* 0x000000270200780c */ /* 0x000fc80003f04070 */
[----:B------:R-:W-:-:S13]  /*00b0*/  ISETP.GT.OR P0, PT, R0, 0x63, P0 ;  /* 0x000000630000780c */ /* 0x000fda0000704670 */
[----:B------:R-:W-:Y:S05]  /*00c0*/  @P0 EXIT ;  /* 0x000000000000094d */ /* 0x000fea0003800000 */
[----:B------:R-:W0:Y:S01]  /*00d0*/  LDC R6, c[0x3][RZ] ;  /* 0x00c00000ff067b82 */ /* 0x000e220000000800 */
[----:B------:R-:W1:Y:S01]  /*00e0*/  LDCU.64 UR4, c[0x0][0x358] ;  /* 0x00006b00ff0477ac */ /* 0x000e620008000a00 */
[----:B------:R-:W-:-:S06]  /*00f0*/  IMAD R7, R0, 0x2a, R7 ;  /* 0x0000002a00077824 */ /* 0x000fcc00078e0207 */
[----:B------:R-:W2:Y:S08]  /*0100*/  LDC.64 R2, c[0x0][0x388] ;  /* 0x0000e200ff027b82 */ /* 0x000eb00000000a00 */
[----:B------:R-:W3:Y:S01]  /*0110*/  LDC.64 R4, c[0x0][0x390] ;  /* 0x0000e400ff047b82 */ /* 0x000ee20000000a00 */
[----:B0-----:R-:W-:Y:S01]  /*0120*/  ISETP.GE.AND P0, PT, R6, 0x1, PT ;  /* 0x000000010600780c */ /* 0x001fe20003f06270 */
[----:B--2---:R-:W-:-:S05]  /*0130*/  IMAD.WIDE R2, R7, 0x8, R2 ;  /* 0x0000000807027825 */ /* 0x004fca00078e0202 */
[----:B-1----:R0:W-:Y:S01]  /*0140*/  STG.E.64 desc[UR4][R2.64], RZ ;  /* 0x000000ff02007986 */ /* 0x0021e2000c101b04 */
[----:B---3--:R-:W-:-:S05]  /*0150*/  IMAD.WIDE R4, R7, 0x8, R4 ;  /* 0x0000000807047825 */ /* 0x008fca00078e0204 */
[----:B------:R0:W-:Y:S01]  /*0160*/  STG.E.64 desc[UR4][R4.64], RZ ;  /* 0x000000ff04007986 */ /* 0x0001e2000c101b04 */
[----:B------:R-:W-:Y:S05]  /*0170*/  @!P0 EXIT ;  /* 0x000000000000894d */ /* 0x000fea0003800000 */
[----:B------:R-:W-:-:S07]  /*0180*/  HFMA2 R0, -RZ, RZ, 0, 0 ;  /* 0x00000000ff007431 */ /* 0x000fce00000001ff */
.L_x_77:
[----:B0-----:R-:W0:Y:S01]  /*0190*/  LDC.64 R4, c[0x0][0x380] ;  /* 0x0000e000ff047b82 */ /* 0x001e220000000a00 */
[----:B------:R-:W1:Y:S01]  /*01a0*/  LDCU UR6, c[0x3][URZ] ;  /* 0x00c00000ff0677ac */ /* 0x000e620008000800 */
[----:B0-----:R-:W-:-:S05]  /*01b0*/  IMAD.WIDE.U32 R4, R0, 0x60, R4 ;  /* 0x0000006000047825 */ /* 0x001fca00078e0004 */
[----:B------:R-:W2:Y:S01]  /*01c0*/  LDG.E R2, desc[UR4][R4.64] ;  /* 0x0000000404027981 */ /* 0x000ea2000c1e1900 */
[----:B------:R-:W-:-:S04]  /*01d0*/  IADD3 R0, PT, PT, R0, 0x1, RZ ;  /* 0x0000000100007810 */ /* 0x000fc80007ffe0ff */
[----:B-1----:R-:W-:Y:S02]  /*01e0*/  ISETP.NE.AND P0, PT, R0, UR6, PT ;  /* 0x0000000600007c0c */ /* 0x002fe4000bf05270 */
[----:B--2---:R-:W-:-:S13]  /*01f0*/  ISETP.GE.AND P1, PT, R2, 0x1, PT ;  /* 0x000000010200780c */ /* 0x004fda0003f26270 */
[----:B------:R-:W-:Y:S05]  /*0200*/  @!P1 BRA `(.L_x_75) ;  /* 0x0000000400fc9947 */ /* 0x000fea0003800000 */
[----:B------:R-:W-:-:S07]  /*0210*/  MOV R2, RZ ;  /* 0x000000ff00027202 */ /* 0x000fce0000000f00 */
.L_x_76:
[----:B------:R-:W2:Y:S01]  /*0220*/  LDG.E.64 R12, desc[UR4][R4.64+0x58] ;  /* 0x00005804040c7981 */ /* 0x000ea2000c1e1b00 */
[----:B------:R-:W0:Y:S01]  /*0230*/  LDC.64 R10, c[0x0][0x388] ;  /* 0x0000e200ff0a7b82 */ /* 0x000e220000000a00 */
[----:B--2---:R-:W-:-:S05]  /*0240*/  IMAD.WIDE.U32 R12, R2, 0x40, R12 ;  /* 0x00000040020c7825 */ /* 0x004fca00078e000c */
[----:B------:R-:W2:Y:S04]  /*0250*/  LDG.E.64 R24, desc[UR4][R12.64] ;  /* 0x000000040c187981 */ /* 0x000ea8000c1e1b00 */
[----:B------:R-:W3:Y:S04]  /*0260*/  LDG.E.64 R16, desc[UR4][R12.64+0x8] ;  /* 0x000008040c107981 */ /* 0x000ee8000c1e1b00 */
[----:B------:R-:W4:Y:S01]  /*0270*/  LDG.E.64 R12, desc[UR4][R12.64+0x30] ;  /* 0x000030040c0c7981 */ /* 0x000f22000c1e1b00 */
[----:B--2---:R-:W-:Y:S02]  /*0280*/  DADD R24, R24, -0.5 ;  /* 0xbfe0000018187429 */ /* 0x004fe40000000000 */
[----:B---3--:R-:W-:-:S06]  /*0290*/  DADD R16, R16, 0.5 ;  /* 0x3fe0000010107429 */ /* 0x008fcc0000000000 */
[----:B------:R-:W-:Y:S01]  /*02a0*/  DADD R6, R24, 100 ;  /* 0x4059000018067429 */ /* 0x000fe20000000000 */
[----:B------:R-:W-:Y:S09]  /*02b0*/  F2I.F64.TRUNC R26, R16 ;  /* 0x00000010001a7311 */ /* 0x000ff2000030d100 */
[----:B------:R-:W1:Y:S02]  /*02c0*/  F2I.F64.TRUNC R6, R6 ;  /* 0x0000000600067311 */ /* 0x000e64000030d100 */
[----:B-1----:R-:W-:-:S05]  /*02d0*/  IMAD.HI R3, R6, 0x51eb851f, RZ ;  /* 0x51eb851f06037827 */ /* 0x002fca00078e02ff */
[----:B------:R-:W-:-:S04]  /*02e0*/  SHF.R.U32.HI R8, RZ, 0x1f, R3 ;  /* 0x0000001fff087819 */ /* 0x000fc80000011603 */
[----:B------:R-:W-:-:S05]  /*02f0*/  LEA.HI.SX32 R3, R3, R8, 0x1b ;  /* 0x0000000803037211 */ /* 0x000fca00078fdaff */
[----:B------:R-:W-:-:S05]  /*0300*/  IMAD R3, R3, -0x64, R6 ;  /* 0xffffff9c03037824 */ /* 0x000fca00078e0206 */
[C---:B------:R-:W-:Y:S02]  /*0310*/  ISETP.GE.AND P1, PT, R3.reuse, RZ, PT ;  /* 0x000000ff0300720c */ /* 0x040fe40003f26270 */
[----:B------:R-:W-:-:S04]  /*0320*/  IADD3 R8, PT, PT, R3, 0x64, RZ ;  /* 0x0000006403087810 */ /* 0x000fc80007ffe0ff */
[----:B------:R-:W-:-:S05]  /*0330*/  SEL R23, R8, R3, !P1 ;  /* 0x0000000308177207 */ /* 0x000fca0004800000 */
[----:B------:R-:W-:-:S04]  /*0340*/  IMAD R23, R23, 0x2a, R26 ;  /* 0x0000002a17177824 */ /* 0x000fc800078e021a */
[----:B0-----:R-:W-:-:S05]  /*0350*/  IMAD.WIDE R20, R23, 0x8, R10 ;  /* 0x0000000817147825 */ /* 0x001fca00078e020a */
[----:B------:R-:W2:Y:S01]  /*0360*/  LDG.E.64 R14, desc[UR4][R20.64] ;  /* 0x00000004140e7981 */ /* 0x000ea2000c1e1b00 */
[----:B------:R-:W0:Y:S08]  /*0370*/  I2F.F64 R6, R3 ;  /* 0x0000000300067312 */ /* 0x000e300000201c00 */
[----:B------:R-:W1:Y:S01]  /*0380*/  I2F.F64 R8, R26 ;  /* 0x0000001a00087312 */ /* 0x000e620000201c00 */
[----:B0-----:R-:W-:-:S02]  /*0390*/  DADD R24, R24, -R6 ;  /* 0x0000000018187229 */ /* 0x001fc40000000806 */
[----:B-1----:R-:W-:-:S06]  /*03a0*/  DADD R16, R16, -R8 ;  /* 0x0000000010107229 */ /* 0x002fcc0000000808 */
[----:B------:R-:W-:Y:S02]  /*03b0*/  DADD R24, -|R24|, 1 ;  /* 0x3ff0000018187429 */ /* 0x000fe40000000300 */
[----:B------:R-:W-:-:S06]  /*03c0*/  DADD R16, -|R16|, 1 ;  /* 0x3ff0000010107429 */ /* 0x000fcc0000000300 */
[----:B----4-:R-:W-:Y:S01]  /*03d0*/  DMUL R18, R24, R12 ;  /* 0x0000000c18127228 */ /* 0x010fe20000000000 */
[----:B------:R-:W0:Y:S07]  /*03e0*/  LDC.64 R12, c[0x0][0x390] ;  /* 0x0000e400ff0c7b82 */ /* 0x000e2e0000000a00 */
[----:B--2---:R-:W-:-:S07]  /*03f0*/  DFMA R28, R16, R18, R14 ;  /* 0x00000012101c722b */ /* 0x004fce000000000e */
[----:B------:R-:W-:Y:S04]  /*0400*/  STG.E.64 desc[UR4][R20.64], R28 ;  /* 0x0000001c14007986 */ /* 0x000fe8000c101b04 */
[----:B------:R-:W2:Y:S02]  /*0410*/  LDG.E.64 R14, desc[UR4][R4.64+0x58] ;  /* 0x00005804040e7981 */ /* 0x000ea4000c1e1b00 */
[----:B--2---:R-:W-:-:S05]  /*0420*/  IMAD.WIDE.U32 R14, R2, 0x40, R14 ;  /* 0x00000040020e7825 */ /* 0x004fca00078e000e */
[----:B------:R0:W2:Y:S02]  /*0430*/  LDG.E.64 R18, desc[UR4][R14.64+0x38] ;  /* 0x000038040e127981 */ /* 0x0000a4000c1e1b00 */
[----:B0-----:R-:W-:-:S05]  /*0440*/  IMAD.WIDE R14, R23, 0x8, R12 ;  /* 0x00000008170e7825 */ /* 0x001fca00078e020c */
[----:B------:R-:W3:Y:S01]  /*0450*/  LDG.E.64 R22, desc[UR4][R14.64] ;  /* 0x000000040e167981 */ /* 0x000ee2000c1e1b00 */
[----:B--2---:R-:W-:-:S08]  /*0460*/  DMUL R18, R24, R18 ;  /* 0x0000001218127228 */ /* 0x004fd00000000000 */
[----:B---3--:R-:W-:-:S07]  /*0470*/  DFMA R22, R16, R18, R22 ;  /* 0x000000121016722b */ /* 0x008fce0000000016 */
[----:B------:R0:W-:Y:S04]  /*0480*/  STG.E.64 desc[UR4][R14.64], R22 ;  /* 0x000000160e007986 */ /* 0x0001e8000c101b04 */
[----:B------:R-:W2:Y:S04]  /*0490*/  LDG.E.64 R16, desc[UR4][R4.64+0x58] ;  /* 0x0000580404107981 */ /* 0x000ea8000c1e1b00 */
[----:B0-----:R-:W3:Y:S01]  /*04a0*/  LDG.E.64 R22, desc[UR4][R20.64+0x8] ;  /* 0x0000080414167981 */ /* 0x001ee2000c1e1b00 */
[----:B--2---:R-:W-:-:S05]  /*04b0*/  IMAD.WIDE.U32 R28, R2, 0x40, R16 ;  /* 0x00000040021c7825 */ /* 0x004fca00078e0010 */
[----:B------:R-:W2:Y:S04]  /*04c0*/  LDG.E.64 R18, desc[UR4][R28.64] ;  /* 0x000000041c127981 */ /* 0x000ea8000c1e1b00 */
[----:B------:R-:W4:Y:S04]  /*04d0*/  LDG.E.64 R16, desc[UR4][R28.64+0x8] ;  /* 0x000008041c107981 */ /* 0x000f28000c1e1b00 */
[----:B------:R-:W5:Y:S01]  /*04e0*/  LDG.E.64 R24, desc[UR4][R28.64+0x30] ;  /* 0x000030041c187981 */ /* 0x000f62000c1e1b00 */
[----:B--2---:R-:W-:-:S08]  /*04f0*/  DADD R18, R18, -0.5 ;  /* 0xbfe0000012127429 */ /* 0x004fd00000000000 */
[----:B------:R-:W-:Y:S01]  /*0500*/  DADD R18, -R6, R18 ;  /* 0x0000000006127229 */ /* 0x000fe20000000112 */
[----:B------:R-:W-:-:S06]  /*0510*/  IADD3 R6, PT, PT, R26, 0x1, RZ ;  /* 0x000000011a067810 */ /* 0x000fcc0007ffe0ff */
[----:B------:R-:W0:Y:S01]  /*0520*/  I2F.F64 R6, R6 ;  /* 0x0000000600067312 */ /* 0x000e220000201c00 */
[----:B----4-:R-:W-:Y:S02]  /*0530*/  DADD R16, R16, 0.5 ;  /* 0x3fe0000010107429 */ /* 0x010fe40000000000 */
[----:B------:R-:W-:-:S06]  /*0540*/  DADD R18, -|R18|, 1 ;  /* 0x3ff0000012127429 */ /* 0x000fcc0000000300 */
[----:B0-----:R-:W-:Y:S02]  /*0550*/  DADD R16, R16, -R6 ;  /* 0x0000000010107229 */ /* 0x001fe40000000806 */
[----:B-----5:R-:W-:-:S06]  /*0560*/  DMUL R24, R18, R24 ;  /* 0x0000001812187228 */ /* 0x020fcc0000000000 */
[----:B------:R-:W-:-:S08]  /*0570*/  DADD R16, -|R16|, 1 ;  /* 0x3ff0000010107429 */ /* 0x000fd00000000300 */
[----:B---3--:R-:W-:-:S07]  /*0580*/  DFMA R24, R16, R24, R22 ;  /* 0x000000181018722b */ /* 0x008fce0000000016 */
[----:B------:R0:W-:Y:S04]  /*0590*/  STG.E.64 desc[UR4][R20.64+0x8], R24 ;  /* 0x0000081814007986 */ /* 0x0001e8000c101b04 */
[----:B------:R-:W2:Y:S02]  /*05a0*/  LDG.E.64 R22, desc[UR4][R4.64+0x58] ;  /* 0x0000580404167981 */ /* 0x000ea4000c1e1b00 */
[----:B--2---:R-:W-:-:S05]  /*05b0*/  IMAD.WIDE.U32 R22, R2, 0x40, R22 ;  /* 0x0000004002167825 */ /* 0x004fca00078e0016 */
[----:B------:R-:W2:Y:S04]  /*05c0*/  LDG.E.64 R28, desc[UR4][R22.64+0x38] ;  /* 0x00003804161c7981 */ /* 0x000ea8000c1e1b00 */
[----:B------:R-:W3:Y:S01]  /*05d0*/  LDG.E.64 R22, desc[UR4][R14.64+0x8] ;  /* 0x000008040e167981 */ /* 0x000ee2000c1e1b00 */
[----:B--2---:R-:W-:-:S08]  /*05e0*/  DMUL R28, R18, R28 ;  /* 0x0000001c121c7228 */ /* 0x004fd00000000000 */
[----:B---3--:R-:W-:-:S07]  /*05f0*/  DFMA R22, R16, R28, R22 ;  /* 0x0000001c1016722b */ /* 0x008fce0000000016 */
[----:B------:R1:W-:Y:S04]  /*0600*/  STG.E.64 desc[UR4][R14.64+0x8], R22 ;  /* 0x000008160e007986 */ /* 0x0003e8000c101b04 */
[----:B------:R-:W2:Y:S01]  /*0610*/  LDG.E.64 R28, desc[UR4][R4.64+0x58] ;  /* 0x00005804041c7981 */ /* 0x000ea2000c1e1b00 */
[----:B------:R-:W-:-:S04]  /*0620*/  IADD3 R18, PT, PT, R3, 0x65, RZ ;  /* 0x0000006503127810 */ /* 0x000fc80007ffe0ff */
[----:B------:R-:W-:-:S05]  /*0630*/  LOP3.LUT R16, R18, 0xff, RZ, 0xc0, !PT ;  /* 0x000000ff12107812 */ /* 0x000fca00078ec0ff */
[----:B------:R-:W-:-:S05]  /*0640*/  IMAD R16, R16, 0x29, RZ ;  /* 0x0000002910107824 */ /* 0x000fca00078e02ff */
[----:B------:R-:W-:-:S04]  /*0650*/  SHF.R.U32.HI R16, RZ, 0xc, R16 ;  /* 0x0000000cff107819 */ /* 0x000fc80000011610 */
[----:B------:R-:W-:-:S05]  /*0660*/  PRMT R19, R16, 0x9910, RZ ;  /* 0x0000991010137816 */ /* 0x000fca00000000ff */
[----:B------:R-:W-:-:S05]  /*0670*/  IMAD R19, R19, 0x64, RZ ;  /* 0x0000006413137824 */ /* 0x000fca00078e02ff */
[----:B------:R-:W-:-:S04]  /*0680*/  IADD3 R19, PT, PT, RZ, -R19, RZ ;  /* 0x80000013ff137210 */ /* 0x000fc80007ffe0ff */
[----:B------:R-:W-:-:S04]  /*0690*/  PRMT R19, R19, 0x7710, RZ ;  /* 0x0000771013137816 */ /* 0x000fc800000000ff */
[----:B------:R-:W-:-:S04]  /*06a0*/  IADD3 R18, PT, PT, R18, R19, RZ ;  /* 0x0000001312127210 */ /* 0x000fc80007ffe0ff */
[----:B0-----:R-:W-:-:S05]  /*06b0*/  LOP3.LUT R25, R18, 0xff, RZ, 0xc0, !PT ;  /* 0x000000ff12197812 */ /* 0x001fca00078ec0ff */
[----:B------:R-:W-:-:S04]  /*06c0*/  IMAD R25, R25, 0x2a, R26 ;  /* 0x0000002a19197824 */ /* 0x000fc800078e021a */
[----:B------:R-:W-:-:S05]  /*06d0*/  IMAD.WIDE R10, R25, 0x8, R10 ;  /* 0x00000008190a7825 */ /* 0x000fca00078e020a */
[----:B------:R-:W3:Y:S01]  /*06e0*/  LDG.E.64 R20, desc[UR4][R10.64] ;  /* 0x000000040a147981 */ /* 0x000ee2000c1e1b00 */
[----:B--2---:R-:W-:-:S05]  /*06f0*/  IMAD.WIDE.U32 R28, R2, 0x40, R28 ;  /* 0x00000040021c7825 */ /* 0x004fca00078e001c */
[----:B------:R-:W2:Y:S04]  /*0700*/  LDG.E.64 R16, desc[UR4][R28.64] ;  /* 0x000000041c107981 */ /* 0x000ea8000c1e1b00 */
[----:B-1----:R-:W4:Y:S04]  /*0710*/  LDG.E.64 R14, desc[UR4][R28.64+0x8] ;  /* 0x000008041c0e7981 */ /* 0x002f28000c1e1b00 */
[----:B------:R-:W5:Y:S01]  /*0720*/  LDG.E.64 R18, desc[UR4][R28.64+0x30] ;  /* 0x000030041c127981 */ /* 0x000f62000c1e1b00 */
[----:B------:R-:W-:-:S06]  /*0730*/  IADD3 R22, PT, PT, R3, 0x1, RZ ;  /* 0x0000000103167810 */ /* 0x000fcc0007ffe0ff */
[----:B------:R-:W0:Y:S01]  /*0740*/  I2F.F64 R22, R22 ;  /* 0x0000001600167312 */ /* 0x000e220000201c00 */
[----:B--2---:R-:W-:Y:S02]  /*0750*/  DADD R16, R16, -0.5 ;  /* 0xbfe0000010107429 */ /* 0x004fe40000000000 */
[----:B----4-:R-:W-:-:S06]  /*0760*/  DADD R14, R14, 0.5 ;  /* 0x3fe000000e0e7429 */ /* 0x010fcc0000000000 */
[----:B0-----:R-:W-:Y:S02]  /*0770*/  DADD R16, -R22, R16 ;  /* 0x0000000016107229 */ /* 0x001fe40000000110 */
[----:B------:R-:W-:-:S06]  /*0780*/  DADD R14, -R8, R14 ;  /* 0x00000000080e7229 */ /* 0x000fcc000000010e */
[----:B------:R-:W-:Y:S02]  /*0790*/  DADD R8, -|R16|, 1 ;  /* 0x3ff0000010087429 */ /* 0x000fe40000000300 */
[----:B------:R-:W-:-:S06]  /*07a0*/  DADD R14, -|R14|, 1 ;  /* 0x3ff000000e0e7429 */ /* 0x000fcc0000000300 */
[----:B-----5:R-:W-:-:S08]  /*07b0*/  DMUL R18, R8, R18 ;  /* 0x0000001208127228 */ /* 0x020fd00000000000 */
[----:B---3--:R-:W-:-:S07]  /*07c0*/  DFMA R18, R14, R18, R20 ;  /* 0x000000120e12722b */ /* 0x008fce0000000014 */
[----:B------:R0:W-:Y:S04]  /*07d0*/  STG.E.64 desc[UR4][R10.64], R18 ;  /* 0x000000120a007986 */ /* 0x0001e8000c101b04 */
[----:B------:R-:W2:Y:S01]  /*07e0*/  LDG.E.64 R16, desc[UR4][R4.64+0x58] ;  /* 0x0000580404107981 */ /* 0x000ea2000c1e1b00 */
[----:B------:R-:W-:-:S05]  /*07f0*/  IMAD.WIDE R12, R25, 0x8, R12 ;  /* 0x00000008190c7825 */ /* 0x000fca00078e020c */
[----:B------:R-:W3:Y:S01]  /*0800*/  LDG.E.64 R20, desc[UR4][R12.64] ;  /* 0x000000040c147981 */ /* 0x000ee2000c1e1b00 */
[----:B--2---:R-:W-:-:S06]  /*0810*/  IMAD.WIDE.U32 R16, R2, 0x40, R16 ;  /* 0x0000004002107825 */ /* 0x004fcc00078e0010 */
[----:B------:R-:W2:Y:S02]  /*0820*/  LDG.E.64 R16, desc[UR4][R16.64+0x38] ;  /* 0x0000380410107981 */ /* 0x000ea4000c1e1b00 */
[----:B--2---:R-:W-:-:S08]  /*0830*/  DMUL R8, R8, R16 ;  /* 0x0000001008087228 */ /* 0x004fd00000000000 */
[----:B---3--:R-:W-:-:S07]  /*0840*/  DFMA R20, R14, R8, R20 ;  /* 0x000000080e14722b */ /* 0x008fce0000000014 */
[----:B------:R1:W-:Y:S04]  /*0850*/  STG.E.64 desc[UR4][R12.64], R20 ;  /* 0x000000140c007986 */ /* 0x0003e8000c101b04 */
[----:B------:R-:W2:Y:S04]  /*0860*/  LDG.E.64 R8, desc[UR4][R4.64+0x58] ;  /* 0x0000580404087981 */ /* 0x000ea8000c1e1b00 */
[----:B------:R-:W3:Y:S01]  /*0870*/  LDG.E.64 R14, desc[UR4][R10.64+0x8] ;  /* 0x000008040a0e7981 */ /* 0x000ee2000c1e1b00 */
[----:B--2---:R-:W-:-:S05]  /*0880*/  IMAD.WIDE.U32 R24, R2, 0x40, R8 ;  /* 0x0000004002187825 */ /* 0x004fca00078e0008 */
[----:B0-----:R-:W2:Y:S04]  /*0890*/  LDG.E.64 R18, desc[UR4][R24.64] ;  /* 0x0000000418127981 */ /* 0x001ea8000c1e1b00 */
[----:B------:R-:W4:Y:S04]  /*08a0*/  LDG.E.64 R26, desc[UR4][R24.64+0x8] ;  /* 0x00000804181a7981 */ /* 0x000f28000c1e1b00 */
[----:B------:R-:W5:Y:S01]  /*08b0*/  LDG.E.64 R8, desc[UR4][R24.64+0x30] ;  /* 0x0000300418087981 */ /* 0x000f62000c1e1b00 */
[----:B--2---:R-:W-:Y:S02]  /*08c0*/  DADD R18, R18, -0.5 ;  /* 0xbfe0000012127429 */ /* 0x004fe40000000000 */
[----:B----4-:R-:W-:-:S06]  /*08d0*/  DADD R26, R26, 0.5 ;  /* 0x3fe000001a1a7429 */ /* 0x010fcc0000000000 */
[----:B------:R-:W-:Y:S02]  /*08e0*/  DADD R18, -R22, R18 ;  /* 0x0000000016127229 */ /* 0x000fe40000000112 */
[----:B------:R-:W-:-:S06]  /*08f0*/  DADD R16, -R6, R26 ;  /* 0x0000000006107229 */ /* 0x000fcc000000011a */
[----:B------:R-:W-:Y:S02]  /*0900*/  DADD R6, -|R18|, 1 ;  /* 0x3ff0000012067429 */ /* 0x000fe40000000300 */
[----:B------:R-:W-:-:S06]  /*0910*/  DADD R16, -|R16|, 1 ;  /* 0x3ff0000010107429 */ /* 0x000fcc0000000300 */
[----:B-----5:R-:W-:-:S08]  /*0920*/  DMUL R8, R6, R8 ;  /* 0x0000000806087228 */ /* 0x020fd00000000000 */
[----:B---3--:R-:W-:-:S07]  /*0930*/  DFMA R8, R16, R8, R14 ;  /* 0x000000081008722b */ /* 0x008fce000000000e */
[----:B------:R1:W-:Y:S04]  /*0940*/  STG.E.64 desc[UR4][R10.64+0x8], R8 ;  /* 0x000008080a007986 */ /* 0x0003e8000c101b04 */
[----:B------:R-:W2:Y:S04]  /*0950*/  LDG.E.64 R14, desc[UR4][R4.64+0x58] ;  /* 0x00005804040e7981 */ /* 0x000ea8000c1e1b00 */
[----:B------:R-:W3:Y:S01]  /*0960*/  LDG.E.64 R18, desc[UR4][R12.64+0x8] ;  /* 0x000008040c127981 */ /* 0x000ee2000c1e1b00 */
[----:B--2---:R-:W-:-:S06]  /*0970*/  IMAD.WIDE.U32 R14, R2, 0x40, R14 ;  /* 0x00000040020e7825 */ /* 0x004fcc00078e000e */
[----:B------:R-:W2:Y:S02]  /*0980*/  LDG.E.64 R14, desc[UR4][R14.64+0x38] ;  /* 0x000038040e0e7981 */ /* 0x000ea4000c1e1b00 */
[----:B--2---:R-:W-:-:S08]  /*0990*/  DMUL R6, R6, R14 ;  /* 0x0000000e06067228 */ /* 0x004fd00000000000 */
[----:B---3--:R-:W-:-:S07]  /*09a0*/  DFMA R6, R16, R6, R18 ;  /* 0x000000061006722b */ /* 0x008fce0000000012 */
[----:B------:R1:W-:Y:S04]  /*09b0*/  STG.E.64 desc[UR4][R12.64+0x8], R6 ;  /* 0x000008060c007986 */ /* 0x0003e8000c101b04 */
[----:B------:R-:W2:Y:S01]  /*09c0*/  LDG.E R3, desc[UR4][R4.64] ;  /* 0x0000000404037981 */ /* 0x000ea2000c1e1900 */
[----:B------:R-:W-:-:S04]  /*09d0*/  IADD3 R2, PT, PT, R2, 0x1, RZ ;  /* 0x0000000102027810 */ /* 0x000fc80007ffe0ff */
[----:B--2---:R-:W-:-:S13]  /*09e0*/  ISETP.GE.AND P1, PT, R2, R3, PT ;  /* 0x000000030200720c */ /* 0x004fda0003f26270 */
[----:B-1----:R-:W-:Y:S05]  /*09f0*/  @!P1 BRA `(.L_x_76) ;  /* 0xfffffff800089947 */ /* 0x002fea000383ffff */
.L_x_75:
[----:B------:R-:W-:Y:S05]  /*0a00*/  @P0 BRA `(.L_x_77) ;  /* 0xfffffff400e00947 */ /* 0x000fea000383ffff */
[----:B------:R-:W-:Y:S05]  /*0a10*/  EXIT ;  /* 0x000000000000794d */ /* 0x000fea0003800000 */
.L_x_78:
        /* <DEDUP_REMOVED lines=14> */
.L_x_122:


//--------------------- .text._Z30compute_particle_forces_kernelP15particle_struct --------------------------
	.section	.text._Z30compute_particle_forces_kernelP15particle_struct,"ax",@progbits
	.align	128
        .global         _Z30compute_particle_forces_kernelP15particle_struct
        .type           _Z30compute_particle_forces_kernelP15particle_struct,@function
        .size           _Z30compute_particle_forces_kernelP15particle_struct,(.L_x_115 - _Z30compute_particle_forces_kernelP15particle_struct)
        .other          _Z30compute_particle_forces_kernelP15particle_struct,@"STO_CUDA_ENTRY STV_DEFAULT"
_Z30compute_particle_forces_kernelP15particle_struct:
.text._Z30compute_particle_forces_kernelP15particle_struct:
        /* <DEDUP_REMOVED lines=13> */
[----:B--2---:R-:W-:-:S13]  /*00d0*/  ISETP.GE.AND P0, PT, R6, 0x1, PT ;  /* 0x000000010600780c */ /* 0x004fda0003f06270 */
[----:B------:R-:W-:Y:S05]  /*00e0*/  @!P0 BRA `(.L_x_80) ;  /* 0x0000000000348947 */ /* 0x000fea0003800000 */
[----:B------:R-:W-:Y:S01]  /*00f0*/  BSSY.RECONVERGENT B1, `(.L_x_80) ;  /* 0x000000c000017945 */ /* 0x000fe20003800200 */
[----:B------:R-:W-:-:S07]  /*0100*/  IMAD.MOV.U32 R9, RZ, RZ, RZ ;  /* 0x000000ffff097224 */ /* 0x000fce00078e00ff */
.L_x_81:
[----:B------:R-:W2:Y:S02]  /*0110*/  LDG.E.64 R2, desc[UR4][R4.64+0x58] ;  /* 0x0000580404027981 */ /* 0x000ea4000c1e1b00 */
[----:B--2---:R-:W-:-:S05]  /*0120*/  IMAD.WIDE.U32 R2, R9, 0x40, R2 ;  /* 0x0000004009027825 */ /* 0x004fca00078e0002 */
[----:B------:R-:W-:Y:S04]  /*0130*/  STG.E.64 desc[UR4][R2.64+0x30], RZ ;  /* 0x000030ff02007986 */ /* 0x000fe8000c101b04 */
[----:B------:R-:W2:Y:S02]  /*0140*/  LDG.E.64 R6, desc[UR4][R4.64+0x58] ;  /* 0x0000580404067981 */ /* 0x000ea4000c1e1b00 */
[----:B--2---:R-:W-:-:S05]  /*0150*/  IMAD.WIDE.U32 R6, R9, 0x40, R6 ;  /* 0x0000004009067825 */ /* 0x004fca00078e0006 */
[----:B------:R0:W-:Y:S04]  /*0160*/  STG.E.64 desc[UR4][R6.64+0x38], RZ ;  /* 0x000038ff06007986 */ /* 0x0001e8000c101b04 */
[----:B0-----:R-:W2:Y:S01]  /*0170*/  LDG.E R6, desc[UR4][R4.64] ;  /* 0x0000000404067981 */ /* 0x001ea2000c1e1900 */
[----:B------:R-:W-:-:S05]  /*0180*/  VIADD R9, R9, 0x1 ;  /* 0x0000000109097836 */ /* 0x000fca0000000000 */
[----:B--2---:R-:W-:-:S13]  /*0190*/  ISETP.GE.AND P0, PT, R9, R6, PT ;  /* 0x000000060900720c */ /* 0x004fda0003f06270 */
[----:B------:R-:W-:Y:S05]  /*01a0*/  @!P0 BRA `(.L_x_81) ;  /* 0xfffffffc00d88947 */ /* 0x000fea000383ffff */
[----:B------:R-:W-:Y:S05]  /*01b0*/  BSYNC.RECONVERGENT B1 ;  /* 0x0000000000017941 */ /* 0x000fea0003800200 */
.L_x_80:
[----:B------:R-:W-:Y:S05]  /*01c0*/  BSYNC.RECONVERGENT B0 ;  /* 0x0000000000007941 */ /* 0x000fea0003800200 */
.L_x_79:
[----:B------:R-:W-:-:S13]  /*01d0*/  ISETP.GE.AND P0, PT, R6, 0x1, PT ;  /* 0x000000010600780c */ /* 0x000fda0003f06270 */
[----:B------:R-:W-:Y:S05]  /*01e0*/  @!P0 EXIT ;  /* 0x000000000000894d */ /* 0x000fea0003800000 */
[----:B------:R-:W2:Y:S01]  /*01f0*/  LDG.E.64 R8, desc[UR4][R4.64+0x8] ;  /* 0x0000080404087981 */ /* 0x000ea2000c1e1b00 */
[----:B------:R-:W0:Y:S01]  /*0200*/  I2F.F64 R6, R6 ;  /* 0x0000000600067312 */ /* 0x000e220000201c00 */
[----:B------:R-:W-:Y:S01]  /*0210*/  IMAD.MOV.U32 R2, RZ, RZ, 0x1 ;  /* 0x00000001ff027424 */ /* 0x000fe200078e00ff */
[----:B------:R-:W-:Y:S01]  /*0220*/  UMOV UR6, 0x54442d18 ;  /* 0x54442d1800067882 */ /* 0x000fe20000000000 */
[----:B------:R-:W-:Y:S01]  /*0230*/  UMOV UR7, 0x401921fb ;  /* 0x401921fb00077882 */ /* 0x000fe20000000000 */
[----:B------:R-:W-:Y:S04]  /*0240*/  BSSY.RECONVERGENT B0, `(.L_x_82) ;  /* 0x0000013000007945 */ /* 0x000fe80003800200 */
[----:B0-----:R-:W0:Y:S02]  /*0250*/  MUFU.RCP64H R3, R7 ;  /* 0x0000000700037308 */ /* 0x001e240000001800 */
[----:B0-----:R-:W-:-:S08]  /*0260*/  DFMA R10, -R6, R2, 1 ;  /* 0x3ff00000060a742b */ /* 0x001fd00000000102 */
[----:B------:R-:W-:-:S08]  /*0270*/  DFMA R10, R10, R10, R10 ;  /* 0x0000000a0a0a722b */ /* 0x000fd0000000000a */
[----:B------:R-:W-:-:S08]  /*0280*/  DFMA R10, R2, R10, R2 ;  /* 0x0000000a020a722b */ /* 0x000fd00000000002 */
        /* <DEDUP_REMOVED lines=9> */
[----:B------:R-:W-:Y:S05]  /*0320*/  @P0 BRA P1, `(.L_x_83) ;  /* 0x0000000000100947 */ /* 0x000fea0000800000 */
[----:B------:R-:W-:-:S07]  /*0330*/  MOV R0, 0x350 ;  /* 0x0000035000007802 */ /* 0x000fce0000000f00 */
[----:B------:R-:W-:Y:S05]  /*0340*/  CALL.REL.NOINC `($__internal_3_$__cuda_sm20_div_rn_f64_full) ;  /* 0x0000000000747944 */ /* 0x000fea0003c00000 */
[----:B------:R-:W-:Y:S02]  /*0350*/  IMAD.MOV.U32 R2, RZ, RZ, R12 ;  /* 0x000000ffff027224 */ /* 0x000fe400078e000c */
[----:B------:R-:W-:-:S07]  /*0360*/  IMAD.MOV.U32 R3, RZ, RZ, R13 ;  /* 0x000000ffff037224 */ /* 0x000fce00078e000d */
.L_x_83:
[----:B------:R-:W-:Y:S05]  /*0370*/  BSYNC.RECONVERGENT B0 ;  /* 0x0000000000007941 */ /* 0x000fea0003800200 */
.L_x_82:
[----:B------:R-:W-:-:S07]  /*0380*/  IMAD.MOV.U32 R0, RZ, RZ, RZ ;  /* 0x000000ffff007224 */ /* 0x000fce00078e00ff */
.L_x_84:
[----:B------:R-:W2:Y:S02]  /*0390*/  LDG.E.64 R6, desc[UR4][R4.64+0x58] ;  /* 0x0000580404067981 */ /* 0x000ea4000c1e1b00 */
[----:B--2---:R-:W-:Y:S02]  /*03a0*/  IMAD.WIDE.U32 R8, R0, 0x40, R6 ;  /* 0x0000004000087825 */ /* 0x004fe400078e0006 */
[----:B------:R-:W2:Y:S04]  /*03b0*/  LDG.E.64 R6, desc[UR4][R4.64+0x10] ;  /* 0x0000100404067981 */ /* 0x000ea8000c1e1b00 */
[----:B------:R-:W3:Y:S04]  /*03c0*/  LDG.E.64 R10, desc[UR4][R8.64] ;  /* 0x00000004080a7981 */ /* 0x000ee8000c1e1b00 */
[----:B------:R-:W3:Y:S04]  /*03d0*/  LDG.E.64 R12, desc[UR4][R8.64+0x10] ;  /* 0x00001004080c7981 */ /* 0x000ee8000c1e1b00 */
[----:B------:R-:W4:Y:S01]  /*03e0*/  LDG.E.64 R14, desc[UR4][R8.64+0x30] ;  /* 0x00003004080e7981 */ /* 0x000f22000c1e1b00 */
[----:B---3--:R-:W-:-:S08]  /*03f0*/  DADD R10, R10, -R12 ;  /* 0x000000000a0a7229 */ /* 0x008fd0000000080c */
[----:B--2---:R-:W-:-:S08]  /*0400*/  DMUL R6, R6, R10 ;  /* 0x0000000a06067228 */ /* 0x004fd00000000000 */
[----:B----4-:R-:W-:-:S07]  /*0410*/  DFMA R6, R6, -R2, R14 ;  /* 0x800000020606722b */ /* 0x010fce000000000e */
[----:B------:R0:W-:Y:S04]  /*0420*/  STG.E.64 desc[UR4][R8.64+0x30], R6 ;  /* 0x0000300608007986 */ /* 0x0001e8000c101b04 */
        /* <DEDUP_REMOVED lines=10> */
[----:B0-----:R-:W2:Y:S01]  /*04d0*/  LDG.E R7, desc[UR4][R4.64] ;  /* 0x0000000404077981 */ /* 0x001ea2000c1e1900 */
[----:B------:R-:W-:-:S05]  /*04e0*/  VIADD R0, R0, 0x1 ;  /* 0x0000000100007836 */ /* 0x000fca0000000000 */
[----:B--2---:R-:W-:-:S13]  /*04f0*/  ISETP.GE.AND P0, PT, R0, R7, PT ;  /* 0x000000070000720c */ /* 0x004fda0003f06270 */
[----:B-1----:R-:W-:Y:S05]  /*0500*/  @!P0 BRA `(.L_x_84) ;  /* 0xfffffffc00a08947 */ /* 0x002fea000383ffff */
[----:B------:R-:W-:Y:S05]  /*0510*/  EXIT ;  /* 0x000000000000794d */ /* 0x000fea0003800000 */
        .weak           $__internal_3_$__cuda_sm20_div_rn_f64_full
        .type           $__internal_3_$__cuda_sm20_div_rn_f64_full,@function
        .size           $__internal_3_$__cuda_sm20_div_rn_f64_full,(.L_x_115 - $__internal_3_$__cuda_sm20_div_rn_f64_full)
$__internal_3_$__cuda_sm20_div_rn_f64_full:
[C---:B------:R-:W-:Y:S01]  /*0520*/  FSETP.GEU.AND P0, PT, |R7|.reuse, 1.469367938527859385e-39, PT ;  /* 0x001000000700780b */ /* 0x040fe20003f0e200 */
[----:B------:R-:W-:Y:S01]  /*0530*/  IMAD.MOV.U32 R16, RZ, RZ, 0x1 ;  /* 0x00000001ff107424 */ /* 0x000fe200078e00ff */
[----:B------:R-:W-:Y:S01]  /*0540*/  LOP3.LUT R2, R7, 0x800fffff, RZ, 0xc0, !PT ;  /* 0x800fffff07027812 */ /* 0x000fe200078ec0ff */
[----:B------:R-:W-:Y:S01]  /*0550*/  BSSY.RECONVERGENT B1, `(.L_x_85) ;  /* 0x0000055000017945 */ /* 0x000fe20003800200 */
[C---:B------:R-:W-:Y:S02]  /*0560*/  FSETP.GEU.AND P2, PT, |R9|.reuse, 1.469367938527859385e-39, PT ;  /* 0x001000000900780b */ /* 0x040fe40003f4e200 */
[----:B------:R-:W-:Y:S01]  /*0570*/  LOP3.LUT R3, R2, 0x3ff00000, RZ, 0xfc, !PT ;  /* 0x3ff0000002037812 */ /* 0x000fe200078efcff */
[----:B------:R-:W-:Y:S01]  /*0580*/  IMAD.MOV.U32 R2, RZ, RZ, R6 ;  /* 0x000000ffff027224 */ /* 0x000fe200078e0006 */
[----:B------:R-:W-:Y:S02]  /*0590*/  LOP3.LUT R12, R9, 0x7ff00000, RZ, 0xc0, !PT ;  /* 0x7ff00000090c7812 */ /* 0x000fe400078ec0ff */
[----:B------:R-:W-:-:S03]  /*05a0*/  LOP3.LUT R15, R7, 0x7ff00000, RZ, 0xc0, !PT ;  /* 0x7ff00000070f7812 */ /* 0x000fc600078ec0ff */
[----:B------:R-:W-:Y:S01]  /*05b0*/  @!P0 DMUL R2, R6, 8.98846567431157953865e+307 ;  /* 0x7fe0000006028828 */ /* 0x000fe20000000000 */
[----:B------:R-:W-:-:S03]  /*05c0*/  ISETP.GE.U32.AND P1, PT, R12, R15, PT ;  /* 0x0000000f0c00720c */ /* 0x000fc60003f26070 */
[----:B------:R-:W-:Y:S01]  /*05d0*/  @!P2 LOP3.LUT R13, R7, 0x7ff00000, RZ, 0xc0, !PT ;  /* 0x7ff00000070da812 */ /* 0x000fe200078ec0ff */
[----:B------:R-:W-:Y:S01]  /*05e0*/  @!P2 IMAD.MOV.U32 R18, RZ, RZ, RZ ;  /* 0x000000ffff12a224 */ /* 0x000fe200078e00ff */
[----:B------:R-:W0:Y:S02]  /*05f0*/  MUFU.RCP64H R17, R3 ;  /* 0x0000000300117308 */ /* 0x000e240000001800 */
[----:B------:R-:W-:Y:S01]  /*0600*/  @!P2 ISETP.GE.U32.AND P3, PT, R12, R13, PT ;  /* 0x0000000d0c00a20c */ /* 0x000fe20003f66070 */
[----:B------:R-:W-:-:S05]  /*0610*/  IMAD.MOV.U32 R13, RZ, RZ, 0x1ca00000 ;  /* 0x1ca00000ff0d7424 */ /* 0x000fca00078e00ff */
[----:B------:R-:W-:-:S04]  /*0620*/  @!P2 SEL R19, R13, 0x63400000, !P3 ;  /* 0x634000000d13a807 */ /* 0x000fc80005800000 */
[----:B------:R-:W-:-:S04]  /*0630*/  @!P2 LOP3.LUT R19, R19, 0x80000000, R9, 0xf8, !PT ;  /* 0x800000001313a812 */ /* 0x000fc800078ef809 */
[----:B------:R-:W-:Y:S01]  /*0640*/  @!P2 LOP3.LUT R19, R19, 0x100000, RZ, 0xfc, !PT ;  /* 0x001000001313a812 */ /* 0x000fe200078efcff */
[----:B0-----:R-:W-:-:S08]  /*0650*/  DFMA R10, R16, -R2, 1 ;  /* 0x3ff00000100a742b */ /* 0x001fd00000000802 */
[----:B------:R-:W-:-:S08]  /*0660*/  DFMA R10, R10, R10, R10 ;  /* 0x0000000a0a0a722b */ /* 0x000fd0000000000a */
[----:B------:R-:W-:Y:S01]  /*0670*/  DFMA R16, R16, R10, R16 ;  /* 0x0000000a1010722b */ /* 0x000fe20000000010 */
[----:B------:R-:W-:Y:S01]  /*0680*/  SEL R11, R13, 0x63400000, !P1 ;  /* 0x634000000d0b7807 */ /* 0x000fe20004800000 */
[----:B------:R-:W-:-:S03]  /*0690*/  IMAD.MOV.U32 R10, RZ, RZ, R8 ;  /* 0x000000ffff0a7224 */ /* 0x000fc600078e0008 */
[----:B------:R-:W-:-:S03]  /*06a0*/  LOP3.LUT R11, R11, 0x800fffff, R9, 0xf8, !PT ;  /* 0x800fffff0b0b7812 */ /* 0x000fc600078ef809 */
[----:B------:R-:W-:-:S03]  /*06b0*/  DFMA R20, R16, -R2, 1 ;  /* 0x3ff000001014742b */ /* 0x000fc60000000802 */
[----:B------:R-:W-:-:S05]  /*06c0*/  @!P2 DFMA R10, R10, 2, -R18 ;  /* 0x400000000a0aa82b */ /* 0x000fca0000000812 */
[----:B------:R-:W-:Y:S01]  /*06d0*/  DFMA R16, R16, R20, R16 ;  /* 0x000000141010722b */ /* 0x000fe20000000010 */
[----:B------:R-:W-:Y:S02]  /*06e0*/  IMAD.MOV.U32 R21, RZ, RZ, R12 ;  /* 0x000000ffff157224 */ /* 0x000fe400078e000c */
[----:B------:R-:W-:Y:S01]  /*06f0*/  IMAD.MOV.U32 R20, RZ, RZ, R15 ;  /* 0x000000ffff147224 */ /* 0x000fe200078e000f */
[----:B------:R-:W-:Y:S02]  /*0700*/  @!P0 LOP3.LUT R20, R3, 0x7ff00000, RZ, 0xc0, !PT ;  /* 0x7ff0000003148812 */ /* 0x000fe400078ec0ff */
[----:B------:R-:W-:Y:S02]  /*0710*/  @!P2 LOP3.LUT R21, R11, 0x7ff00000, RZ, 0xc0, !PT ;  /* 0x7ff000000b15a812 */ /* 0x000fe400078ec0ff */
[----:B------:R-:W-:Y:S01]  /*0720*/  DMUL R18, R16, R10 ;  /* 0x0000000a10127228 */ /* 0x000fe20000000000 */
[----:B------:R-:W-:Y:S02]  /*0730*/  VIADD R23, R20, 0xffffffff ;  /* 0xffffffff14177836 */ /* 0x000fe40000000000 */
[----:B------:R-:W-:-:S05]  /*0740*/  VIADD R22, R21, 0xffffffff ;  /* 0xffffffff15167836 */ /* 0x000fca0000000000 */
[----:B------:R-:W-:Y:S01]  /*0750*/  DFMA R14, R18, -R2, R10 ;  /* 0x80000002120e722b */ /* 0x000fe2000000000a */
[----:B------:R-:W-:-:S04]  /*0760*/  ISETP.GT.U32.AND P0, PT, R22, 0x7feffffe, PT ;  /* 0x7feffffe1600780c */ /* 0x000fc80003f04070 */
[----:B------:R-:W-:-:S03]  /*0770*/  ISETP.GT.U32.OR P0, PT, R23, 0x7feffffe, P0 ;  /* 0x7feffffe1700780c */ /* 0x000fc60000704470 */
[----:B------:R-:W-:-:S10]  /*0780*/  DFMA R14, R16, R14, R18 ;  /* 0x0000000e100e722b */ /* 0x000fd40000000012 */
        /* <DEDUP_REMOVED lines=12> */
[----:B------:R-:W-:Y:S01]  /*0850*/  DFMA R2, R14, -R2, R10 ;  /* 0x800000020e02722b */ /* 0x000fe2000000000a */
[----:B------:R-:W-:-:S09]  /*0860*/  IMAD.MOV.U32 R8, RZ, RZ, RZ ;  /* 0x000000ffff087224 */ /* 0x000fd200078e00ff */
[C---:B------:R-:W-:Y:S02]  /*0870*/  FSETP.NEU.AND P0, PT, R3.reuse, RZ, PT ;  /* 0x000000ff0300720b */ /* 0x040fe40003f0d000 */
[----:B------:R-:W-:-:S04]  /*0880*/  LOP3.LUT R7, R3, 0x80000000, R7, 0x48, !PT ;  /* 0x8000000003077812 */ /* 0x000fc800078e4807 */
[----:B------:R-:W-:-:S07]  /*0890*/  LOP3.LUT R9, R7, R9, RZ, 0xfc, !PT ;  /* 0x0000000907097212 */ /* 0x000fce00078efcff */
[----:B------:R-:W-:Y:S05]  /*08a0*/  @!P0 BRA `(.L_x_87) ;  /* 0x00000000007c8947 */ /* 0x000fea0003800000 */
[----:B------:R-:W-:Y:S01]  /*08b0*/  IMAD.MOV R3, RZ, RZ, -R16 ;  /* 0x000000ffff037224 */ /* 0x000fe200078e0a10 */
[----:B------:R-:W-:Y:S01]  /*08c0*/  DMUL.RP R8, R14, R8 ;  /* 0x000000080e087228 */ /* 0x000fe20000008000 */
[----:B------:R-:W-:-:S06]  /*08d0*/  IMAD.MOV.U32 R2, RZ, RZ, RZ ;  /* 0x000000ffff027224 */ /* 0x000fcc00078e00ff */
[----:B------:R-:W-:-:S03]  /*08e0*/  DFMA R2, R12, -R2, R14 ;  /* 0x800000020c02722b */ /* 0x000fc6000000000e */
[----:B------:R-:W-:-:S03]  /*08f0*/  LOP3.LUT R7, R9, R7, RZ, 0x3c, !PT ;  /* 0x0000000709077212 */ /* 0x000fc600078e3cff */
[----:B------:R-:W-:-:S04]  /*0900*/  IADD3 R2, PT, PT, -R16, -0x43300000, RZ ;  /* 0xbcd0000010027810 */ /* 0x000fc80007ffe1ff */
[----:B------:R-:W-:-:S04]  /*0910*/  FSETP.NEU.AND P0, PT, |R3|, R2, PT ;  /* 0x000000020300720b */ /* 0x000fc80003f0d200 */
[----:B------:R-:W-:Y:S02]  /*0920*/  FSEL R12, R8, R12, !P0 ;  /* 0x0000000c080c7208 */ /* 0x000fe40004000000 */
[----:B------:R-:W-:Y:S01]  /*0930*/  FSEL R13, R7, R13, !P0 ;  /* 0x0000000d070d7208 */ /* 0x000fe20004000000 */
[----:B------:R-:W-:Y:S06]  /*0940*/  BRA `(.L_x_87) ;  /* 0x0000000000547947 */ /* 0x000fec0003800000 */
.L_x_86:
        /* <DEDUP_REMOVED lines=16> */
.L_x_89:
[----:B------:R-:W-:Y:S01]  /*0a50*/  LOP3.LUT R13, R7, 0x80000, RZ, 0xfc, !PT ;  /* 0x00080000070d7812 */ /* 0x000fe200078efcff */
[----:B------:R-:W-:Y:S01]  /*0a60*/  IMAD.MOV.U32 R12, RZ, RZ, R6 ;  /* 0x000000ffff0c7224 */ /* 0x000fe200078e0006 */
[----:B------:R-:W-:Y:S06]  /*0a70*/  BRA `(.L_x_87) ;  /* 0x0000000000087947 */ /* 0x000fec0003800000 */
.L_x_88:
[----:B------:R-:W-:Y:S01]  /*0a80*/  LOP3.LUT R13, R9, 0x80000, RZ, 0xfc, !PT ;  /* 0x00080000090d7812 */ /* 0x000fe200078efcff */
[----:B------:R-:W-:-:S07]  /*0a90*/  IMAD.MOV.U32 R12, RZ, RZ, R8 ;  /* 0x000000ffff0c7224 */ /* 0x000fce00078e0008 */
.L_x_87:
[----:B------:R-:W-:Y:S05]  /*0aa0*/  BSYNC.RECONVERGENT B1 ;  /* 0x0000000000017941 */ /* 0x000fea0003800200 */
.L_x_85:
[----:B------:R-:W-:Y:S02]  /*0ab0*/  IMAD.MOV.U32 R2, RZ, RZ, R0 ;  /* 0x000000ffff027224 */ /* 0x000fe400078e0000 */
[----:B------:R-:W-:-:S04]  /*0ac0*/  IMAD.MOV.U32 R3, RZ, RZ, 0x0 ;  /* 0x00000000ff037424 */ /* 0x000fc800078e00ff */
[----:B------:R-:W-:Y:S05]  /*0ad0*/  RET.REL.NODEC R2 `(_Z30compute_particle_forces_kernelP15particle_struct) ;  /* 0xfffffff402487950 */ /* 0x000fea0003c3ffff */
.L_x_90:
        /* <DEDUP_REMOVED lines=10> */
.L_x_115:


//--------------------- .text._Z14momenta_kernelPdS_S_S_ --------------------------
	.section	.text._Z14momenta_kernelPdS_S_S_,"ax",@progbits
	.align	128
        .global         _Z14momenta_kernelPdS_S_S_
        .type           _Z14momenta_kernelPdS_S_S_,@function
        .size           _Z14momenta_kernelPdS_S_S_,(.L_x_116 - _Z14momenta_kernelPdS_S_S_)
        .other          _Z14momenta_kernelPdS_S_S_,@"STO_CUDA_ENTRY STV_DEFAULT"
_Z14momenta_kernelPdS_S_S_:
.text._Z14momenta_kernelPdS_S_S_:
[----:B------:R-:W-:Y:S01]  /*0000*/  LDC R1, c[0x0][0x37c] ;  /* 0x0000df00ff017b82 */ /* 0x000fe20000000800 */
[----:B------:R-:W0:Y:S07]  /*0010*/  S2R R2, SR_TID.Y ;  /* 0x0000000000027919 */ /* 0x000e2e0000002200 */
[----:B------:R-:W1:Y:S01]  /*0020*/  LDC R0, c[0x0][0x360] ;  /* 0x0000d800ff007b82 */ /* 0x000e620000000800 */
[----:B------:R-:W1:Y:S07]  /*0030*/  S2R R5, SR_TID.X ;  /* 0x0000000000057919 */ /* 0x000e6e0000002100 */
[----:B------:R-:W0:Y:S08]  /*0040*/  S2UR UR5, SR_CTAID.Y ;  /* 0x00000000000579c3 */ /* 0x000e300000002600 */
[----:B------:R-:W0:Y:S08]  /*0050*/  LDC R3, c[0x0][0x364] ;  /* 0x0000d900ff037b82 */ /* 0x000e300000000800 */
[----:B------:R-:W1:Y:S01]  /*0060*/  S2UR UR4, SR_CTAID.X ;  /* 0x00000000000479c3 */ /* 0x000e620000002500 */
[----:B0-----:R-:W-:-:S04]  /*0070*/  IMAD R3, R3, UR5, R2 ;  /* 0x0000000503037c24 */ /* 0x001fc8000f8e0202 */
[----:B------:R-:W-:Y:S02]  /*0080*/  VIADD R2, R3, 0xffffffff ;  /* 0xffffffff03027836 */ /* 0x000fe40000000000 */
[----:B-1----:R-:W-:-:S03]  /*0090*/  IMAD R0, R0, UR4, R5 ;  /* 0x0000000400007c24 */ /* 0x002fc6000f8e0205 */
[----:B------:R-:W-:-:S04]  /*00a0*/  ISETP.GT.U32.AND P0, PT, R2, 0x27, PT ;  /* 0x000000270200780c */ /* 0x000fc80003f04070 */
[----:B------:R-:W-:-:S13]  /*00b0*/  ISETP.GT.OR P0, PT, R0, 0x63, P0 ;  /* 0x000000630000780c */ /* 0x000fda0000704670 */
[----:B------:R-:W-:Y:S05]  /*00c0*/  @P0 EXIT ;  /* 0x000000000000094d */ /* 0x000fea0003800000 */
[----:B------:R-:W0:Y:S01]  /*00d0*/  LDC.64 R4, c[0x0][0x380] ;  /* 0x0000e000ff047b82 */ /* 0x000e220000000a00 */
[----:B------:R-:W1:Y:S01]  /*00e0*/  LDCU.64 UR4, c[0x0][0x358] ;  /* 0x00006b00ff0477ac */ /* 0x000e620008000a00 */
[----:B------:R-:W-:-:S04]  /*00f0*/  IMAD R0, R0, 0x2a, R3 ;  /* 0x0000002a00007824 */ /* 0x000fc800078e0203 */
[----:B------:R-:W-:-:S04]  /*0100*/  IMAD R3, R0, 0x9, RZ ;  /* 0x0000000900037824 */ /* 0x000fc800078e02ff */
[----:B0-----:R-:W-:-:S05]  /*0110*/  IMAD.WIDE R4, R3, 0x8, R4 ;  /* 0x0000000803047825 */ /* 0x001fca00078e0204 */
[----:B-1----:R-:W2:Y:S04]  /*0120*/  LDG.E.64 R12, desc[UR4][R4.64] ;  /* 0x00000004040c7981 */ /* 0x002ea8000c1e1b00 */
[----:B------:R-:W2:Y:S04]  /*0130*/  LDG.E.64 R14, desc[UR4][R4.64+0x8] ;  /* 0x00000804040e7981 */ /* 0x000ea8000c1e1b00 */
[----:B------:R-:W3:Y:S04]  /*0140*/  LDG.E.64 R16, desc[UR4][R4.64+0x10] ;  /* 0x0000100404107981 */ /* 0x000ee8000c1e1b00 */
[----:B------:R-:W4:Y:S04]  /*0150*/  LDG.E.64 R18, desc[UR4][R4.64+0x18] ;  /* 0x0000180404127981 */ /* 0x000f28000c1e1b00 */
[----:B------:R-:W5:Y:S04]  /*0160*/  LDG.E.64 R20, desc[UR4][R4.64+0x20] ;  /* 0x0000200404147981 */ /* 0x000f68000c1e1b00 */
[----:B------:R-:W5:Y:S04]  /*0170*/  LDG.E.64 R10, desc[UR4][R4.64+0x28] ;  /* 0x00002804040a7981 */ /* 0x000f68000c1e1b00 */
[----:B------:R-:W5:Y:S04]  /*0180*/  LDG.E.64 R2, desc[UR4][R4.64+0x30] ;  /* 0x0000300404027981 */ /* 0x000f68000c1e1b00 */
[----:B------:R-:W5:Y:S04]  /*0190*/  LDG.E.64 R8, desc[UR4][R4.64+0x38] ;  /* 0x0000380404087981 */ /* 0x000f68000c1e1b00 */
[----:B------:R-:W5:Y:S01]  /*01a0*/  LDG.E.64 R6, desc[UR4][R4.64+0x40] ;  /* 0x0000400404067981 */ /* 0x000f62000c1e1b00 */
[----:B--2---:R-:W-:-:S08]  /*01b0*/  DADD R12, R12, R14 ;  /* 0x000000000c0c7229 */ /* 0x004fd0000000000e */
[----:B---3--:R-:W-:-:S08]  /*01c0*/  DADD R12, R12, R16 ;  /* 0x000000000c0c7229 */ /* 0x008fd00000000010 */
[----:B----4-:R-:W-:-:S08]  /*01d0*/  DADD R12, R12, R18 ;  /* 0x000000000c0c7229 */ /* 0x010fd00000000012 */
[----:B-----5:R-:W-:-:S08]  /*01e0*/  DADD R12, R12, R20 ;  /* 0x000000000c0c7229 */ /* 0x020fd00000000014 */
[----:B------:R-:W-:Y:S02]  /*01f0*/  DADD R10, R12, R10 ;  /* 0x000000000c0a7229 */ /* 0x000fe4000000000a */
[----:B------:R-:W0:Y:S06]  /*0200*/  LDC.64 R12, c[0x0][0x388] ;  /* 0x0000e200ff0c7b82 */ /* 0x000e2c0000000a00 */
[----:B------:R-:W-:-:S08]  /*0210*/  DADD R2, R10, R2 ;  /* 0x000000000a027229 */ /* 0x000fd00000000002 */
[----:B------:R-:W-:-:S08]  /*0220*/  DADD R8, R2, R8 ;  /* 0x0000000002087229 */ /* 0x000fd00000000008 */
[----:B------:R-:W-:Y:S01]  /*0230*/  DADD R8, R8, R6 ;  /* 0x0000000008087229 */ /* 0x000fe20000000006 */
[----:B0-----:R-:W-:-:S06]  /*0240*/  IMAD.WIDE R6, R0, 0x8, R12 ;  /* 0x0000000800067825 */ /* 0x001fcc00078e020c */
[----:B------:R0:W-:Y:S04]  /*0250*/  STG.E.64 desc[UR4][R6.64], R8 ;  /* 0x0000000806007986 */ /* 0x0001e8000c101b04 */
[----:B------:R-:W2:Y:S04]  /*0260*/  LDG.E.64 R16, desc[UR4][R4.64+0x8] ;  /* 0x0000080404107981 */ /* 0x000ea8000c1e1b00 */
[----:B------:R-:W2:Y:S04]  /*0270*/  LDG.E.64 R18, desc[UR4][R4.64+0x10] ;  /* 0x0000100404127981 */ /* 0x000ea8000c1e1b00 */
[----:B------:R-:W3:Y:S04]  /*0280*/  LDG.E.64 R20, desc[UR4][R4.64+0x28] ;  /* 0x0000280404147981 */ /* 0x000ee8000c1e1b00 */
[----:B------:R-:W4:Y:S04]  /*0290*/  LDG.E.64 R12, desc[UR4][R4.64+0x30] ;  /* 0x00003004040c7981 */ /* 0x000f28000c1e1b00 */
[----:B------:R-:W5:Y:S04]  /*02a0*/  LDG.E.64 R10, desc[UR4][R4.64+0x38] ;  /* 0x00003804040a7981 */ /* 0x000f68000c1e1b00 */
[----:B------:R-:W5:Y:S01]  /*02b0*/  LDG.E.64 R2, desc[UR4][R4.64+0x40] ;  /* 0x0000400404027981 */ /* 0x000f62000c1e1b00 */
[----:B------:R-:W1:Y:S01]  /*02c0*/  MUFU.RCP64H R15, R9 ;  /* 0x00000009000f7308 */ /* 0x000e620000001800 */
[----:B------:R-:W-:Y:S01]  /*02d0*/  IMAD.MOV.U32 R14, RZ, RZ, 0x1 ;  /* 0x00000001ff0e7424 */ /* 0x000fe200078e00ff */
[----:B------:R-:W-:Y:S05]  /*02e0*/  BSSY.RECONVERGENT B0, `(.L_x_91) ;  /* 0x0000018000007945 */ /* 0x000fea0003800200 */
[----:B-1----:R-:W-:-:S08]  /*02f0*/  DFMA R22, -R8, R14, 1 ;  /* 0x3ff000000816742b */ /* 0x002fd0000000010e */
[----:B------:R-:W-:-:S08]  /*0300*/  DFMA R22, R22, R22, R22 ;  /* 0x000000161616722b */ /* 0x000fd00000000016 */
[----:B------:R-:W-:-:S08]  /*0310*/  DFMA R22, R14, R22, R14 ;  /* 0x000000160e16722b */ /* 0x000fd0000000000e */
[----:B------:R-:W-:-:S08]  /*0320*/  DFMA R14, -R8, R22, 1 ;  /* 0x3ff00000080e742b */ /* 0x000fd00000000116 */
[----:B------:R-:W-:Y:S02]  /*0330*/  DFMA R14, R22, R14, R22 ;  /* 0x0000000e160e722b */ /* 0x000fe40000000016 */
[----:B--2---:R-:W-:-:S08]  /*0340*/  DADD R16, R16, -R18 ;  /* 0x0000000010107229 */ /* 0x004fd00000000812 */
[----:B---3--:R-:W-:-:S08]  /*0350*/  DADD R16, R16, R20 ;  /* 0x0000000010107229 */ /* 0x008fd00000000014 */
[----:B----4-:R-:W-:-:S08]  /*0360*/  DADD R12, R16, -R12 ;  /* 0x00000000100c7229 */ /* 0x010fd0000000080c */
[----:B-----5:R-:W-:-:S08]  /*0370*/  DADD R10, R12, R10 ;  /* 0x000000000c0a7229 */ /* 0x020fd0000000000a */
[----:B------:R-:W-:-:S08]  /*0380*/  DADD R10, R10, -R2 ;  /* 0x000000000a0a7229 */ /* 0x000fd00000000802 */
[----:B------:R-:W-:Y:S02]  /*0390*/  DMUL R2, R10, R14 ;  /* 0x0000000e0a027228 */ /* 0x000fe40000000000 */
[----:B------:R-:W-:-:S06]  /*03a0*/  FSETP.GEU.AND P1, PT, |R11|, 6.5827683646048100446e-37, PT ;  /* 0x036000000b00780b */ /* 0x000fcc0003f2e200 */
        /* <DEDUP_REMOVED lines=8> */
[----:B------:R-:W-:Y:S02]  /*0430*/  IMAD.MOV.U32 R10, RZ, RZ, R8 ;  /* 0x000000ffff0a7224 */ /* 0x000fe400078e0008 */
[----:B------:R-:W-:-:S07]  /*0440*/  IMAD.MOV.U32 R11, RZ, RZ, R9 ;  /* 0x000000ffff0b7224 */ /* 0x000fce00078e0009 */
[----:B------:R-:W-:Y:S05]  /*0450*/  CALL.REL.NOINC `($__internal_4_$__cuda_sm20_div_rn_f64_full) ;  /* 0x0000000000a87944 */ /* 0x000fea0003c00000 */
.L_x_92:
[----:B------:R-:W-:Y:S05]  /*0460*/  BSYNC.RECONVERGENT B0 ;  /* 0x0000000000007941 */ /* 0x000fea0003800200 */
.L_x_91:
[----:B------:R-:W0:Y:S02]  /*0470*/  LDC.64 R12, c[0x0][0x390] ;  /* 0x0000e400ff0c7b82 */ /* 0x000e240000000a00 */
[----:B0-----:R-:W-:-:S05]  /*0480*/  IMAD.WIDE R12, R0, 0x8, R12 ;  /* 0x00000008000c7825 */ /* 0x001fca00078e020c */
[----:B------:R0:W-:Y:S04]  /*0490*/  STG.E.64 desc[UR4][R12.64], R2 ;  /* 0x000000020c007986 */ /* 0x0001e8000c101b04 */
[----:B------:R-:W2:Y:S04]  /*04a0*/  LDG.E.64 R6, desc[UR4][R6.64] ;  /* 0x0000000406067981 */ /* 0x000ea8000c1e1b00 */
[----:B------:R-:W3:Y:S04]  /*04b0*/  LDG.E.64 R14, desc[UR4][R4.64+0x18] ;  /* 0x00001804040e7981 */ /* 0x000ee8000c1e1b00 */
[----:B------:R-:W3:Y:S04]  /*04c0*/  LDG.E.64 R16, desc[UR4][R4.64+0x20] ;  /* 0x0000200404107981 */ /* 0x000ee8000c1e1b00 */
[----:B------:R-:W4:Y:S04]  /*04d0*/  LDG.E.64 R18, desc[UR4][R4.64+0x28] ;  /* 0x0000280404127981 */ /* 0x000f28000c1e1b00 */
[----:B------:R-:W5:Y:S04]  /*04e0*/  LDG.E.64 R20, desc[UR4][R4.64+0x30] ;  /* 0x0000300404147981 */ /* 0x000f68000c1e1b00 */
[----:B------:R-:W5:Y:S04]  /*04f0*/  LDG.E.64 R10, desc[UR4][R4.64+0x38] ;  /* 0x00003804040a7981 */ /* 0x000f68000c1e1b00 */
[----:B------:R-:W5:Y:S01]  /*0500*/  LDG.E.64 R8, desc[UR4][R4.64+0x40] ;  /* 0x0000400404087981 */ /* 0x000f62000c1e1b00 */
[----:B------:R-:W-:Y:S01]  /*0510*/  IMAD.MOV.U32 R22, RZ, RZ, 0x1 ;  /* 0x00000001ff167424 */ /* 0x000fe200078e00ff */
[----:B------:R-:W-:Y:S01]  /*0520*/  BSSY.RECONVERGENT B0, `(.L_x_93) ;  /* 0x0000019000007945 */ /* 0x000fe20003800200 */
[----:B--2---:R-:W0:Y:S01]  /*0530*/  MUFU.RCP64H R23, R7 ;  /* 0x0000000700177308 */ /* 0x004e220000001800 */
[----:B---3--:R-:W-:-:S08]  /*0540*/  DADD R14, R14, -R16 ;  /* 0x000000000e0e7229 */ /* 0x008fd00000000810 */
[----:B----4-:R-:W-:Y:S02]  /*0550*/  DADD R14, R14, R18 ;  /* 0x000000000e0e7229 */ /* 0x010fe40000000012 */
[----:B0-----:R-:W-:-:S06]  /*0560*/  DFMA R2, -R6, R22, 1 ;  /* 0x3ff000000602742b */ /* 0x001fcc0000000116 */
[----:B-----5:R-:W-:Y:S02]  /*0570*/  DADD R14, R14, -R20 ;  /* 0x000000000e0e7229 */ /* 0x020fe40000000814 */
[----:B------:R-:W-:-:S06]  /*0580*/  DFMA R2, R2, R2, R2 ;  /* 0x000000020202722b */ /* 0x000fcc0000000002 */
[----:B------:R-:W-:Y:S02]  /*0590*/  DADD R10, R14, -R10 ;  /* 0x000000000e0a7229 */ /* 0x000fe4000000080a */
[----:B------:R-:W-:-:S06]  /*05a0*/  DFMA R2, R22, R2, R22 ;  /* 0x000000021602722b */ /* 0x000fcc0000000016 */
[----:B------:R-:W-:Y:S02]  /*05b0*/  DADD R8, R10, R8 ;  /* 0x000000000a087229 */ /* 0x000fe40000000008 */
[----:B------:R-:W-:-:S08]  /*05c0*/  DFMA R12, -R6, R2, 1 ;  /* 0x3ff00000060c742b */ /* 0x000fd00000000102 */
[----:B------:R-:W-:Y:S01]  /*05d0*/  DFMA R2, R2, R12, R2 ;  /* 0x0000000c0202722b */ /* 0x000fe20000000002 */
[----:B------:R-:W-:-:S07]  /*05e0*/  FSETP.GEU.AND P1, PT, |R9|, 6.5827683646048100446e-37, PT ;  /* 0x036000000900780b */ /* 0x000fce0003f2e200 */
[----:B------:R-:W-:-:S08]  /*05f0*/  DMUL R4, R8, R2 ;  /* 0x0000000208047228 */ /* 0x000fd00000000000 */
        /* <DEDUP_REMOVED lines=10> */
[----:B------:R-:W-:Y:S05]  /*06a0*/  CALL.REL.NOINC `($__internal_4_$__cuda_sm20_div_rn_f64_full) ;  /* 0x0000000000147944 */ /* 0x000fea0003c00000 */
.L_x_94:
[----:B------:R-:W-:Y:S05]  /*06b0*/  BSYNC.RECONVERGENT B0 ;  /* 0x0000000000007941 */ /* 0x000fea0003800200 */
.L_x_93:
[----:B------:R-:W0:Y:S02]  /*06c0*/  LDC.64 R4, c[0x0][0x398] ;  /* 0x0000e600ff047b82 */ /* 0x000e240000000a00 */
[----:B0-----:R-:W-:-:S05]  /*06d0*/  IMAD.WIDE R4, R0, 0x8, R4 ;  /* 0x0000000800047825 */ /* 0x001fca00078e0204 */
[----:B------:R-:W-:Y:S01]  /*06e0*/  STG.E.64 desc[UR4][R4.64], R2 ;  /* 0x0000000204007986 */ /* 0x000fe2000c101b04 */
[----:B------:R-:W-:Y:S05]  /*06f0*/  EXIT ;  /* 0x000000000000794d */ /* 0x000fea0003800000 */
        .weak           $__internal_4_$__cuda_sm20_div_rn_f64_full
        .type           $__internal_4_$__cuda_sm20_div_rn_f64_full,@function
        .size           $__internal_4_$__cuda_sm20_div_rn_f64_full,(.L_x_116 - $__internal_4_$__cuda_sm20_div_rn_f64_full)
$__internal_4_$__cuda_sm20_div_rn_f64_full:
        /* <DEDUP_REMOVED lines=10> */
[C---:B------:R-:W-:Y:S01]  /*07a0*/  ISETP.GE.U32.AND P1, PT, R16.reuse, R17, PT ;  /* 0x000000111000720c */ /* 0x040fe20003f26070 */
[----:B------:R-:W-:Y:S02]  /*07b0*/  IMAD.MOV.U32 R24, RZ, RZ, R16 ;  /* 0x000000ffff187224 */ /* 0x000fe400078e0010 */
[----:B------:R-:W-:Y:S01]  /*07c0*/  @!P2 LOP3.LUT R15, R11, 0x7ff00000, RZ, 0xc0, !PT ;  /* 0x7ff000000b0fa812 */ /* 0x000fe200078ec0ff */
[----:B------:R-:W-:Y:S01]  /*07d0*/  IMAD.MOV.U32 R25, RZ, RZ, R17 ;  /* 0x000000ffff197224 */ /* 0x000fe200078e0011 */
[----:B------:R-:W0:Y:S02]  /*07e0*/  MUFU.RCP64H R19, R9 ;  /* 0x0000000900137308 */ /* 0x000e240000001800 */
[----:B------:R-:W-:Y:S01]  /*07f0*/  @!P2 ISETP.GE.U32.AND P3, PT, R16, R15, PT ;  /* 0x0000000f1000a20c */ /* 0x000fe20003f66070 */
[----:B------:R-:W-:Y:S01]  /*0800*/  IMAD.MOV.U32 R15, RZ, RZ, 0x1ca00000 ;  /* 0x1ca00000ff0f7424 */ /* 0x000fe200078e00ff */
[----:B------:R-:W-:-:S04]  /*0810*/  @!P0 LOP3.LUT R25, R9, 0x7ff00000, RZ, 0xc0, !PT ;  /* 0x7ff0000009198812 */ /* 0x000fc800078ec0ff */
[----:B------:R-:W-:-:S04]  /*0820*/  @!P2 SEL R21, R15, 0x63400000, !P3 ;  /* 0x634000000f15a807 */ /* 0x000fc80005800000 */
[----:B------:R-:W-:-:S04]  /*0830*/  @!P2 LOP3.LUT R22, R21, 0x80000000, R13, 0xf8, !PT ;  /* 0x800000001516a812 */ /* 0x000fc800078ef80d */
[----:B------:R-:W-:Y:S01]  /*0840*/  @!P2 LOP3.LUT R23, R22, 0x100000, RZ, 0xfc, !PT ;  /* 0x001000001617a812 */ /* 0x000fe200078efcff */
[----:B0-----:R-:W-:Y:S01]  /*0850*/  DFMA R2, R18, -R8, 1 ;  /* 0x3ff000001202742b */ /* 0x001fe20000000808 */
[----:B------:R-:W-:-:S07]  /*0860*/  @!P2 IMAD.MOV.U32 R22, RZ, RZ, RZ ;  /* 0x000000ffff16a224 */ /* 0x000fce00078e00ff */
[----:B------:R-:W-:-:S08]  /*0870*/  DFMA R2, R2, R2, R2 ;  /* 0x000000020202722b */ /* 0x000fd00000000002 */
[----:B------:R-:W-:Y:S01]  /*0880*/  DFMA R18, R18, R2, R18 ;  /* 0x000000021212722b */ /* 0x000fe20000000012 */
[----:B------:R-:W-:Y:S01]  /*0890*/  SEL R3, R15, 0x63400000, !P1 ;  /* 0x634000000f037807 */ /* 0x000fe20004800000 */
[----:B------:R-:W-:-:S03]  /*08a0*/  IMAD.MOV.U32 R2, RZ, RZ, R12 ;  /* 0x000000ffff027224 */ /* 0x000fc600078e000c */
[----:B------:R-:W-:-:S03]  /*08b0*/  LOP3.LUT R3, R3, 0x800fffff, R13, 0xf8, !PT ;  /* 0x800fffff03037812 */ /* 0x000fc600078ef80d */
[----:B------:R-:W-:-:S03]  /*08c0*/  DFMA R20, R18, -R8, 1 ;  /* 0x3ff000001214742b */ /* 0x000fc60000000808 */
[----:B------:R-:W-:-:S05]  /*08d0*/  @!P2 DFMA R2, R2, 2, -R22 ;  /* 0x400000000202a82b */ /* 0x000fca0000000816 */
[----:B------:R-:W-:-:S05]  /*08e0*/  DFMA R18, R18, R20, R18 ;  /* 0x000000141212722b */ /* 0x000fca0000000012 */
[----:B------:R-:W-:-:S03]  /*08f0*/  @!P2 LOP3.LUT R24, R3, 0x7ff00000, RZ, 0xc0, !PT ;  /* 0x7ff000000318a812 */ /* 0x000fc600078ec0ff */
[----:B------:R-:W-:Y:S02]  /*0900*/  DMUL R20, R18, R2 ;  /* 0x0000000212147228 */ /* 0x000fe40000000000 */
[----:B------:R-:W-:-:S05]  /*0910*/  VIADD R17, R24, 0xffffffff ;  /* 0xffffffff18117836 */ /* 0x000fca0000000000 */
[----:B------:R-:W-:Y:S01]  /*0920*/  ISETP.GT.U32.AND P0, PT, R17, 0x7feffffe, PT ;  /* 0x7feffffe1100780c */ /* 0x000fe20003f04070 */
[----:B------:R-:W-:Y:S01]  /*0930*/  VIADD R17, R25, 0xffffffff ;  /* 0xffffffff19117836 */ /* 0x000fe20000000000 */
[----:B------:R-:W-:-:S04]  /*0940*/  DFMA R22, R20, -R8, R2 ;  /* 0x800000081416722b */ /* 0x000fc80000000002 */
[----:B------:R-:W-:-:S04]  /*0950*/  ISETP.GT.U32.OR P0, PT, R17, 0x7feffffe, P0 ;  /* 0x7feffffe1100780c */ /* 0x000fc80000704470 */
[----:B------:R-:W-:-:S09]  /*0960*/  DFMA R18, R18, R22, R20 ;  /* 0x000000161212722b */ /* 0x000fd20000000014 */
[----:B------:R-:W-:Y:S05]  /*0970*/  @P0 BRA `(.L_x_96) ;  /* 0x00000000006c0947 */ /* 0x000fea0003800000 */
[----:B------:R-:W-:Y:S01]  /*0980*/  LOP3.LUT R13, R11, 0x7ff00000, RZ, 0xc0, !PT ;  /* 0x7ff000000b0d7812 */ /* 0x000fe200078ec0ff */
[----:B------:R-:W-:-:S03]  /*0990*/  IMAD.MOV.U32 R20, RZ, RZ, RZ ;  /* 0x000000ffff147224 */ /* 0x000fc600078e00ff */
[CC--:B------:R-:W-:Y:S02]  /*09a0*/  VIADDMNMX R12, R16.reuse, -R13.reuse, 0xb9600000, !PT ;  /* 0xb9600000100c7446 */ /* 0x0c0fe4000780090d */
[----:B------:R-:W-:Y:S02]  /*09b0*/  ISETP.GE.U32.AND P0, PT, R16, R13, PT ;  /* 0x0000000d1000720c */ /* 0x000fe40003f06070 */
[----:B------:R-:W-:Y:S02]  /*09c0*/  VIMNMX R12, PT, PT, R12, 0x46a00000, PT ;  /* 0x46a000000c0c7848 */ /* 0x000fe40003fe0100 */
[----:B------:R-:W-:-:S05]  /*09d0*/  SEL R15, R15, 0x63400000, !P0 ;  /* 0x634000000f0f7807 */ /* 0x000fca0004000000 */
[----:B------:R-:W-:-:S04]  /*09e0*/  IMAD.IADD R12, R12, 0x1, -R15 ;  /* 0x000000010c0c7824 */ /* 0x000fc800078e0a0f */
        /* <DEDUP_REMOVED lines=10> */
[----:B------:R-:W-:Y:S02]  /*0a90*/  IMAD.MOV R3, RZ, RZ, -R12 ;  /* 0x000000ffff037224 */ /* 0x000fe400078e0a0c */
[----:B------:R-:W-:-:S06]  /*0aa0*/  IMAD.MOV.U32 R2, RZ, RZ, RZ ;  /* 0x000000ffff027224 */ /* 0x000fcc00078e00ff */
[----:B------:R-:W-:Y:S02]  /*0ab0*/  DFMA R2, R16, -R2, R18 ;  /* 0x800000021002722b */ /* 0x000fe40000000012 */
[----:B------:R-:W-:-:S04]  /*0ac0*/  DMUL.RP R18, R18, R20 ;  /* 0x0000001412127228 */ /* 0x000fc80000008000 */
[----:B------:R-:W-:-:S04]  /*0ad0*/  IADD3 R2, PT, PT, -R12, -0x43300000, RZ ;  /* 0xbcd000000c027810 */ /* 0x000fc80007ffe1ff */
[----:B------:R-:W-:Y:S02]  /*0ae0*/  FSETP.NEU.AND P0, PT, |R3|, R2, PT ;  /* 0x000000020300720b */ /* 0x000fe40003f0d200 */
[----:B------:R-:W-:Y:S02]  /*0af0*/  LOP3.LUT R11, R19, R11, RZ, 0x3c, !PT ;  /* 0x0000000b130b7212 */ /* 0x000fe400078e3cff */
[----:B------:R-:W-:Y:S02]  /*0b00*/  FSEL R16, R18, R16, !P0 ;  /* 0x0000001012107208 */ /* 0x000fe40004000000 */
[----:B------:R-:W-:Y:S01]  /*0b10*/  FSEL R17, R11, R17, !P0 ;  /* 0x000000110b117208 */ /* 0x000fe20004000000 */
[----:B------:R-:W-:Y:S06]  /*0b20*/  BRA `(.L_x_97) ;  /* 0x0000000000547947 */ /* 0x000fec0003800000 */
.L_x_96:
        /* <DEDUP_REMOVED lines=16> */
.L_x_99:
[----:B------:R-:W-:Y:S01]  /*0c30*/  LOP3.LUT R17, R11, 0x80000, RZ, 0xfc, !PT ;  /* 0x000800000b117812 */ /* 0x000fe200078efcff */
[----:B------:R-:W-:Y:S01]  /*0c40*/  IMAD.MOV.U32 R16, RZ, RZ, R10 ;  /* 0x000000ffff107224 */ /* 0x000fe200078e000a */
[----:B------:R-:W-:Y:S06]  /*0c50*/  BRA `(.L_x_97) ;  /* 0x0000000000087947 */ /* 0x000fec0003800000 */
.L_x_98:
[----:B------:R-:W-:Y:S01]  /*0c60*/  LOP3.LUT R17, R13, 0x80000, RZ, 0xfc, !PT ;  /* 0x000800000d117812 */ /* 0x000fe200078efcff */
[----:B------:R-:W-:-:S07]  /*0c70*/  IMAD.MOV.U32 R16, RZ, RZ, R12 ;  /* 0x000000ffff107224 */ /* 0x000fce00078e000c */
.L_x_97:
[----:B------:R-:W-:Y:S05]  /*0c80*/  BSYNC.RECONVERGENT B1 ;  /* 0x0000000000017941 */ /* 0x000fea0003800200 */
.L_x_95:
[----:B------:R-:W-:Y:S02]  /*0c90*/  IMAD.MOV.U32 R15, RZ, RZ, 0x0 ;  /* 0x00000000ff0f7424 */ /* 0x000fe400078e00ff */
[----:B------:R-:W-:Y:S02]  /*0ca0*/  IMAD.MOV.U32 R2, RZ, RZ, R16 ;  /* 0x000000ffff027224 */ /* 0x000fe400078e0010 */
[----:B------:R-:W-:Y:S01]  /*0cb0*/  IMAD.MOV.U32 R3, RZ, RZ, R17 ;  /* 0x000000ffff037224 */ /* 0x000fe200078e0011 */
[----:B------:R-:W-:Y:S06]  /*0cc0*/  RET.REL.NODEC R14 `(_Z14momenta_kernelPdS_S_S_) ;  /* 0xfffffff00ecc7950 */ /* 0x000fec0003c3ffff */
.L_x_100:
        /* <DEDUP_REMOVED lines=11> */
.L_x_116:


//--------------------- .text._Z10lbm_kernelPdS_S_S_S_S_S_ --------------------------
	.section	.text._Z10lbm_kernelPdS_S_S_S_S_S_,"ax",@progbits
	.align	128
        .global         _Z10lbm_kernelPdS_S_S_S_S_S_
        .type           _Z10lbm_kernelPdS_S_S_S_S_S_,@function
        .size           _Z10lbm_kernelPdS_S_S_S_S_S_,(.L_x_117 - _Z10lbm_kernelPdS_S_S_S_S_S_)
        .other          _Z10lbm_kernelPdS_S_S_S_S_S_,@"STO_CUDA_ENTRY STV_DEFAULT"
_Z10lbm_kernelPdS_S_S_S_S_S_:
.text._Z10lbm_kernelPdS_S_S_S_S_S_:
        /* <DEDUP_REMOVED lines=15> */
[----:B------:R-:W-:-:S06]  /*00f0*/  IMAD R4, R3, 0x2a, R2 ;  /* 0x0000002a03047824 */ /* 0x000fcc00078e0202 */
[----:B------:R-:W2:Y:S08]  /*0100*/  LDC.64 R8, c[0x0][0x3a8] ;  /* 0x0000ea00ff087b82 */ /* 0x000eb00000000a00 */
[----:B------:R-:W3:Y:S01]  /*0110*/  LDC.64 R24, c[0x0][0x398] ;  /* 0x0000e600ff187b82 */ /* 0x000ee20000000a00 */
[----:B0-----:R-:W-:-:S06]  /*0120*/  IMAD.WIDE R6, R4, 0x8, R6 ;  /* 0x0000000804067825 */ /* 0x001fcc00078e0206 */
[----:B-1----:R-:W4:Y:S01]  /*0130*/  LDG.E.64 R6, desc[UR4][R6.64] ;  /* 0x0000000406067981 */ /* 0x002f22000c1e1b00 */
[----:B--2---:R-:W-:-:S06]  /*0140*/  IMAD.WIDE R8, R4, 0x8, R8 ;  /* 0x0000000804087825 */ /* 0x004fcc00078e0208 */
[----:B------:R-:W2:Y:S01]  /*0150*/  LDG.E.64 R8, desc[UR4][R8.64] ;  /* 0x0000000408087981 */ /* 0x000ea2000c1e1b00 */
[----:B---3--:R-:W-:-:S06]  /*0160*/  IMAD.WIDE R24, R4, 0x8, R24 ;  /* 0x0000000804187825 */ /* 0x008fcc00078e0218 */
[----:B------:R-:W5:Y:S01]  /*0170*/  LDG.E.64 R24, desc[UR4][R24.64] ;  /* 0x0000000418187981 */ /* 0x000f62000c1e1b00 */
[----:B------:R-:W-:Y:S01]  /*0180*/  IMAD.MOV.U32 R10, RZ, RZ, 0x1 ;  /* 0x00000001ff0a7424 */ /* 0x000fe200078e00ff */
[----:B------:R-:W-:Y:S01]  /*0190*/  UMOV UR6, 0x88e368f1 ;  /* 0x88e368f100067882 */ /* 0x000fe20000000000 */
[----:B------:R-:W-:Y:S01]  /*01a0*/  UMOV UR7, 0x3ee4f8b5 ;  /* 0x3ee4f8b500077882 */ /* 0x000fe20000000000 */
[----:B------:R-:W-:Y:S01]  /*01b0*/  BSSY.RECONVERGENT B0, `(.L_x_101) ;  /* 0x000001a000007945 */ /* 0x000fe20003800200 */
[----:B----4-:R-:W0:Y:S02]  /*01c0*/  MUFU.RCP64H R11, R7 ;  /* 0x00000007000b7308 */ /* 0x010e240000001800 */
[----:B0-----:R-:W-:-:S08]  /*01d0*/  DFMA R12, -R6, R10, 1 ;  /* 0x3ff00000060c742b */ /* 0x001fd0000000010a */
[----:B------:R-:W-:-:S08]  /*01e0*/  DFMA R12, R12, R12, R12 ;  /* 0x0000000c0c0c722b */ /* 0x000fd0000000000c */
[----:B------:R-:W-:Y:S02]  /*01f0*/  DFMA R12, R10, R12, R10 ;  /* 0x0000000c0a0c722b */ /* 0x000fe4000000000a */
[----:B--2---:R-:W-:Y:S01]  /*0200*/  DADD R10, R8, UR6 ;  /* 0x00000006080a7e29 */ /* 0x004fe20008000000 */
[----:B------:R-:W-:Y:S01]  /*0210*/  UMOV UR6, 0x9999999a ;  /* 0x9999999a00067882 */ /* 0x000fe20000000000 */
[----:B------:R-:W-:-:S04]  /*0220*/  UMOV UR7, 0x3fe19999 ;  /* 0x3fe1999900077882 */ /* 0x000fc80000000000 */
[----:B------:R-:W-:Y:S02]  /*0230*/  DFMA R14, -R6, R12, 1 ;  /* 0x3ff00000060e742b */ /* 0x000fe4000000010c */
[----:B------:R-:W-:-:S06]  /*0240*/  DMUL R8, R10, UR6 ;  /* 0x000000060a087c28 */ /* 0x000fcc0008000000 */
[----:B------:R-:W-:-:S04]  /*0250*/  DFMA R14, R12, R14, R12 ;  /* 0x0000000e0c0e722b */ /* 0x000fc8000000000c */
[----:B------:R-:W-:-:S04]  /*0260*/  FSETP.GEU.AND P1, PT, |R9|, 6.5827683646048100446e-37, PT ;  /* 0x036000000900780b */ /* 0x000fc80003f2e200 */
[----:B------:R-:W-:-:S08]  /*0270*/  DMUL R10, R8, R14 ;  /* 0x0000000e080a7228 */ /* 0x000fd00000000000 */
        /* <DEDUP_REMOVED lines=10> */
[----:B-----5:R-:W-:Y:S05]  /*0320*/  CALL.REL.NOINC `($__internal_5_$__cuda_sm20_div_rn_f64_full) ;  /* 0x0000000800b07944 */ /* 0x020fea0003c00000 */
[----:B------:R-:W-:Y:S02]  /*0330*/  IMAD.MOV.U32 R10, RZ, RZ, R12 ;  /* 0x000000ffff0a7224 */ /* 0x000fe400078e000c */
[----:B------:R-:W-:-:S07]  /*0340*/  IMAD.MOV.U32 R11, RZ, RZ, R13 ;  /* 0x000000ffff0b7224 */ /* 0x000fce00078e000d */
.L_x_102:
[----:B------:R-:W-:Y:S05]  /*0350*/  BSYNC.RECONVERGENT B0 ;  /* 0x0000000000007941 */ /* 0x000fea0003800200 */
.L_x_101:
[----:B------:R-:W0:Y:S08]  /*0360*/  LDC.64 R12, c[0x0][0x3b0] ;  /* 0x0000ec00ff0c7b82 */ /* 0x000e300000000a00 */
[----:B------:R-:W1:Y:S01]  /*0370*/  LDC.64 R8, c[0x0][0x3a0] ;  /* 0x0000e800ff087b82 */ /* 0x000e620000000a00 */
[----:B0-----:R-:W-:-:S06]  /*0380*/  IMAD.WIDE R12, R4, 0x8, R12 ;  /* 0x00000008040c7825 */ /* 0x001fcc00078e020c */
[----:B------:R-:W2:Y:S01]  /*0390*/  LDG.E.64 R12, desc[UR4][R12.64] ;  /* 0x000000040c0c7981 */ /* 0x000ea2000c1e1b00 */
[----:B-1----:R-:W-:-:S06]  /*03a0*/  IMAD.WIDE R8, R4, 0x8, R8 ;  /* 0x0000000804087825 */ /* 0x002fcc00078e0208 */
[----:B------:R-:W5:Y:S01]  /*03b0*/  LDG.E.64 R8, desc[UR4][R8.64] ;  /* 0x0000000408087981 */ /* 0x000f62000c1e1b00 */
[----:B------:R-:W0:Y:S01]  /*03c0*/  MUFU.RCP64H R15, R7 ;  /* 0x00000007000f7308 */ /* 0x000e220000001800 */
[----:B------:R-:W-:Y:S01]  /*03d0*/  IMAD.MOV.U32 R14, RZ, RZ, 0x1 ;  /* 0x00000001ff0e7424 */ /* 0x000fe200078e00ff */
[----:B------:R-:W-:Y:S01]  /*03e0*/  UMOV UR6, 0x9999999a ;  /* 0x9999999a00067882 */ /* 0x000fe20000000000 */
[----:B------:R-:W-:Y:S01]  /*03f0*/  UMOV UR7, 0x3fe19999 ;  /* 0x3fe1999900077882 */ /* 0x000fe20000000000 */
[----:B------:R-:W-:Y:S01]  /*0400*/  BSSY.RECONVERGENT B0, `(.L_x_103) ;  /* 0x0000013000007945 */ /* 0x000fe20003800200 */
[----:B-----5:R-:W-:Y:S02]  /*0410*/  DADD R24, R24, R10 ;  /* 0x0000000018187229 */ /* 0x020fe4000000000a */
        /* <DEDUP_REMOVED lines=13> */
[----:B------:R-:W-:Y:S01]  /*04f0*/  MOV R12, R6 ;  /* 0x00000006000c7202 */ /* 0x000fe20000000f00 */
[----:B------:R-:W-:Y:S01]  /*0500*/  IMAD.MOV.U32 R13, RZ, RZ, R7 ;  /* 0x000000ffff0d7224 */ /* 0x000fe200078e0007 */
[----:B------:R-:W-:-:S07]  /*0510*/  MOV R0, 0x530 ;  /* 0x0000053000007802 */ /* 0x000fce0000000f00 */
[----:B------:R-:W-:Y:S05]  /*0520*/  CALL.REL.NOINC `($__internal_5_$__cuda_sm20_div_rn_f64_full) ;  /* 0x0000000800307944 */ /* 0x000fea0003c00000 */
.L_x_104:
[----:B------:R-:W-:Y:S05]  /*0530*/  BSYNC.RECONVERGENT B0 ;  /* 0x0000000000007941 */ /* 0x000fea0003800200 */
.L_x_103:
[----:B------:R-:W-:Y:S01]  /*0540*/  DADD R12, R8, R12 ;  /* 0x00000000080c7229 */ /* 0x000fe2000000000c */
[----:B------:R-:W-:Y:S01]  /*0550*/  IMAD.MOV.U32 R14, RZ, RZ, 0x0 ;  /* 0x00000000ff0e7424 */ /* 0x000fe200078e00ff */
[----:B------:R-:W-:Y:S01]  /*0560*/  DMUL R16, R24, R24 ;  /* 0x0000001818107228 */ /* 0x000fe20000000000 */
[----:B------:R-:W-:Y:S01]  /*0570*/  IMAD.MOV.U32 R15, RZ, RZ, 0x40080000 ;  /* 0x40080000ff0f7424 */ /* 0x000fe200078e00ff */
[----:B------:R-:W-:Y:S01]  /*0580*/  UMOV UR6, 0x1c71c71c ;  /* 0x1c71c71c00067882 */ /* 0x000fe20000000000 */
[----:B------:R-:W-:Y:S01]  /*0590*/  UMOV UR7, 0x3fbc71c7 ;  /* 0x3fbc71c700077882 */ /* 0x000fe20000000000 */
[----:B------:R-:W0:Y:S01]  /*05a0*/  LDC.64 R10, c[0x4][RZ] ;  /* 0x01000000ff0a7b82 */ /* 0x000e220000000a00 */
[----:B------:R-:W-:Y:S01]  /*05b0*/  DMUL R22, R6, UR6 ;  /* 0x0000000606167c28 */ /* 0x000fe20008000000 */
[----:B------:R-:W-:Y:S01]  /*05c0*/  UMOV UR7, 0x3f9c71c7 ;  /* 0x3f9c71c700077882 */ /* 0x000fe20000000000 */
[C---:B------:R-:W-:Y:S01]  /*05d0*/  DMUL R18, R12.reuse, R12 ;  /* 0x0000000c0c127228 */ /* 0x040fe20000000000 */
[----:B------:R-:W-:Y:S01]  /*05e0*/  IMAD R5, R4, 0x9, RZ ;  /* 0x0000000904057824 */ /* 0x000fe200078e02ff */
[----:B------:R-:W-:-:S08]  /*05f0*/  DFMA R8, R12, R14, 1 ;  /* 0x3ff000000c08742b */ /* 0x000fd0000000000e */
[----:B------:R-:W-:Y:S02]  /*0600*/  DFMA R20, R18, 4.5, R8 ;  /* 0x401200001214782b */ /* 0x000fe40000000008 */
[----:B------:R-:W-:-:S08]  /*0610*/  DADD R8, R16, R18 ;  /* 0x0000000010087229 */ /* 0x000fd00000000012 */
[----:B------:R-:W-:-:S08]  /*0620*/  DFMA R20, R8, -1.5, R20 ;  /* 0xbff800000814782b */ /* 0x000fd00000000014 */
[----:B------:R-:W-:Y:S01]  /*0630*/  DMUL R26, R22, R20 ;  /* 0x00000014161a7228 */ /* 0x000fe20000000000 */
[----:B------:R-:W-:Y:S01]  /*0640*/  IMAD.MOV.U32 R20, RZ, RZ, 0x0 ;  /* 0x00000000ff147424 */ /* 0x000fe200078e00ff */
[----:B------:R-:W-:-:S05]  /*0650*/  MOV R21, 0x40080000 ;  /* 0x4008000000157802 */ /* 0x000fca0000000f00 */
[----:B0-----:R-:W-:Y:S01]  /*0660*/  STG.E.64 desc[UR4][R10.64+0x18], R26 ;  /* 0x0000181a0a007986 */ /* 0x001fe2000c101b04 */
[-C--:B------:R-:W-:Y:S02]  /*0670*/  DFMA R28, R12, -R20.reuse, 1 ;  /* 0x3ff000000c1c742b */ /* 0x080fe40000000814 */
[----:B------:R-:W-:-:S06]  /*0680*/  DFMA R20, R24, -R20, 1 ;  /* 0x3ff000001814742b */ /* 0x000fcc0000000814 */
[----:B------:R-:W-:Y:S02]  /*0690*/  DFMA R18, R18, 4.5, R28 ;  /* 0x401200001212782b */ /* 0x000fe4000000001c */
[----:B------:R-:W-:-:S06]  /*06a0*/  DFMA R28, R24, R14, 1 ;  /* 0x3ff00000181c742b */ /* 0x000fcc000000000e */
[----:B------:R-:W-:Y:S02]  /*06b0*/  DFMA R18, R8, -1.5, R18 ;  /* 0xbff800000812782b */ /* 0x000fe40000000012 */
[C---:B------:R-:W-:Y:S02]  /*06c0*/  DFMA R28, R16.reuse, 4.5, R28 ;  /* 0x40120000101c782b */ /* 0x040fe4000000001c */
[----:B------:R-:W-:Y:S02]  /*06d0*/  DFMA R16, R16, 4.5, R20 ;  /* 0x401200001010782b */ /* 0x000fe40000000014 */
[----:B------:R-:W-:Y:S02]  /*06e0*/  DADD R20, R24, R12 ;  /* 0x0000000018147229 */ /* 0x000fe4000000000c */
[----:B------:R-:W-:Y:S02]  /*06f0*/  DMUL R18, R22, R18 ;  /* 0x0000001216127228 */ /* 0x000fe40000000000 */
[----:B------:R-:W-:-:S02]  /*0700*/  DFMA R28, R8, -1.5, R28 ;  /* 0xbff80000081c782b */ /* 0x000fc4000000001c */
[----:B------:R-:W-:-:S03]  /*0710*/  DFMA R16, R8, -1.5, R16 ;  /* 0xbff800000810782b */ /* 0x000fc60000000010 */
[----:B------:R-:W-:Y:S03]  /*0720*/  STG.E.64 desc[UR4][R10.64+0x20], R18 ;  /* 0x000020120a007986 */ /* 0x000fe6000c101b04 */
[C---:B------:R-:W-:Y:S02]  /*0730*/  DMUL R28, R22.reuse, R28 ;  /* 0x0000001c161c7228 */ /* 0x040fe40000000000 */
[----:B------:R-:W-:Y:S02]  /*0740*/  DMUL R16, R22, R16 ;  /* 0x0000001016107228 */ /* 0x000fe40000000000 */
[C---:B------:R-:W-:Y:S02]  /*0750*/  DFMA R22, R20.reuse, R14, 1 ;  /* 0x3ff000001416742b */ /* 0x040fe4000000000e */
[----:B------:R-:W-:Y:S01]  /*0760*/  DMUL R20, R20, R20 ;  /* 0x0000001414147228 */ /* 0x000fe20000000000 */
[----:B------:R0:W-:Y:S04]  /*0770*/  STG.E.64 desc[UR4][R10.64+0x8], R28 ;  /* 0x0000081c0a007986 */ /* 0x0001e8000c101b04 */
[----:B------:R1:W-:Y:S03]  /*0780*/  STG.E.64 desc[UR4][R10.64+0x10], R16 ;  /* 0x000010100a007986 */ /* 0x0003e6000c101b04 */
[----:B------:R-:W-:-:S02]  /*0790*/  DFMA R20, R20, 4.5, R22 ;  /* 0x401200001414782b */ /* 0x000fc40000000016 */
[----:B------:R-:W-:Y:S01]  /*07a0*/  DADD R22, -R24, -R12 ;  /* 0x0000000018167229 */ /* 0x000fe2000000090c */
[----:B0-----:R-:W-:-:S05]  /*07b0*/  IMAD.MOV.U32 R28, RZ, RZ, 0x0 ;  /* 0x00000000ff1c7424 */ /* 0x001fca00078e00ff */
[----:B------:R-:W-:Y:S01]  /*07c0*/  DFMA R20, R8, -1.5, R20 ;  /* 0xbff800000814782b */ /* 0x000fe20000000014 */
[----:B------:R-:W-:Y:S01]  /*07d0*/  IMAD.MOV.U32 R29, RZ, RZ, 0x3ff80000 ;  /* 0x3ff80000ff1d7424 */ /* 0x000fe200078e00ff */
[C---:B------:R-:W-:Y:S02]  /*07e0*/  DFMA R26, R22.reuse, R14, 1 ;  /* 0x3ff00000161a742b */ /* 0x040fe4000000000e */
[----:B------:R-:W-:-:S03]  /*07f0*/  DMUL R22, R22, R22 ;  /* 0x0000001616167228 */ /* 0x000fc60000000000 */
[----:B------:R-:W-:-:S05]  /*0800*/  DFMA R28, R8, -R28, 1 ;  /* 0x3ff00000081c742b */ /* 0x000fca000000081c */
[----:B------:R-:W-:Y:S02]  /*0810*/  DFMA R22, R22, 4.5, R26 ;  /* 0x401200001616782b */ /* 0x000fe4000000001a */
[C-C-:B------:R-:W-:Y:S02]  /*0820*/  DADD R26, R24.reuse, -R12.reuse ;  /* 0x00000000181a7229 */ /* 0x140fe4000000080c */
[----:B------:R-:W-:-:S04]  /*0830*/  DADD R12, -R24, R12 ;  /* 0x00000000180c7229 */ /* 0x000fc8000000010c */
[----:B------:R-:W-:Y:S02]  /*0840*/  DFMA R22, R8, -1.5, R22 ;  /* 0xbff800000816782b */ /* 0x000fe40000000016 */
[C---:B------:R-:W-:Y:S02]  /*0850*/  DFMA R24, R26.reuse, R14, 1 ;  /* 0x3ff000001a18742b */ /* 0x040fe4000000000e */
[----:B------:R-:W-:Y:S02]  /*0860*/  DMUL R26, R26, R26 ;  /* 0x0000001a1a1a7228 */ /* 0x000fe40000000000 */
[C---:B------:R-:W-:Y:S02]  /*0870*/  DFMA R14, R12.reuse, R14, 1 ;  /* 0x3ff000000c0e742b */ /* 0x040fe4000000000e */
[----:B------:R-:W-:-:S04]  /*0880*/  DMUL R12, R12, R12 ;  /* 0x0000000c0c0c7228 */ /* 0x000fc80000000000 */
[----:B------:R-:W-:Y:S02]  /*0890*/  DFMA R24, R26, 4.5, R24 ;  /* 0x401200001a18782b */ /* 0x000fe40000000018 */
[----:B------:R-:W0:Y:S02]  /*08a0*/  LDC.64 R26, c[0x0][0x388] ;  /* 0x0000e200ff1a7b82 */ /* 0x000e240000000a00 */
[----:B------:R-:W-:Y:S02]  /*08b0*/  DFMA R12, R12, 4.5, R14 ;  /* 0x401200000c0c782b */ /* 0x000fe4000000000e */
[----:B------:R-:W-:Y:S01]  /*08c0*/  DMUL R14, R6, UR6 ;  /* 0x00000006060e7c28 */ /* 0x000fe20008000000 */
[----:B------:R-:W-:Y:S01]  /*08d0*/  UMOV UR7, 0x3fdc71c7 ;  /* 0x3fdc71c700077882 */ /* 0x000fe20000000000 */
[----:B------:R-:W-:Y:S02]  /*08e0*/  DFMA R24, R8, -1.5, R24 ;  /* 0xbff800000818782b */ /* 0x000fe40000000018 */
[----:B------:R-:W-:-:S02]  /*08f0*/  DMUL R6, R6, UR6 ;  /* 0x0000000606067c28 */ /* 0x000fc40008000000 */
[----:B------:R-:W-:Y:S02]  /*0900*/  DFMA R12, R8, -1.5, R12 ;  /* 0xbff80000080c782b */ /* 0x000fe4000000000c */
[C---:B------:R-:W-:Y:S02]  /*0910*/  DMUL R20, R14.reuse, R20 ;  /* 0x000000140e147228 */ /* 0x040fe40000000000 */
[C---:B------:R-:W-:Y:S02]  /*0920*/  DMUL R22, R14.reuse, R22 ;  /* 0x000000160e167228 */ /* 0x040fe40000000000 */
[C---:B------:R-:W-:Y:S02]  /*0930*/  DMUL R24, R14.reuse, R24 ;  /* 0x000000180e187228 */ /* 0x040fe40000000000 */
[----:B------:R-:W-:Y:S01]  /*0940*/  DMUL R12, R14, R12 ;  /* 0x0000000c0e0c7228 */ /* 0x000fe20000000000 */
[----:B------:R-:W-:Y:S01]  /*0950*/  STG.E.64 desc[UR4][R10.64+0x28], R20 ;  /* 0x000028140a007986 */ /* 0x000fe2000c101b04 */
[----:B------:R-:W-:Y:S01]  /*0960*/  DMUL R28, R6, R28 ;  /* 0x0000001c061c7228 */ /* 0x000fe20000000000 */
[----:B------:R-:W2:Y:S02]  /*0970*/  LDC.64 R6, c[0x0][0x380] ;  /* 0x0000e000ff067b82 */ /* 0x000ea40000000a00 */
[----:B------:R-:W-:Y:S01]  /*0980*/  STG.E.64 desc[UR4][R10.64+0x30], R22 ;  /* 0x000030160a007986 */ /* 0x000fe2000c101b04 */
[----:B0-----:R-:W-:-:S03]  /*0990*/  IMAD.WIDE R26, R5, 0x8, R26 ;  /* 0x00000008051a7825 */ /* 0x001fc600078e021a */
[----:B------:R-:W-:Y:S04]  /*09a0*/  STG.E.64 desc[UR4][R10.64+0x38], R24 ;  /* 0x000038180a007986 */ /* 0x000fe8000c101b04 */
[----:B------:R0:W-:Y:S04]  /*09b0*/  STG.E.64 desc[UR4][R10.64+0x40], R12 ;  /* 0x0000400c0a007986 */ /* 0x0001e8000c101b04 */
[----:B------:R-:W-:Y:S04]  /*09c0*/  STG.E.64 desc[UR4][R10.64], R28 ;  /* 0x0000001c0a007986 */ /* 0x000fe8000c101b04 */
[----:B------:R-:W3:Y:S01]  /*09d0*/  LDG.E.64 R8, desc[UR4][R26.64] ;  /* 0x000000041a087981 */ /* 0x000ee2000c1e1b00 */
[----:B------:R-:W-:Y:S01]  /*09e0*/  UMOV UR6, 0xa2e8ba2e ;  /* 0xa2e8ba2e00067882 */ /* 0x000fe20000000000 */
[----:B------:R-:W-:Y:S01]  /*09f0*/  UMOV UR7, 0x3fea2e8b ;  /* 0x3fea2e8b00077882 */ /* 0x000fe20000000000 */
[----:B------:R-:W-:Y:S01]  /*0a00*/  UMOV UR8, 0xd1745d17 ;  /* 0xd1745d1700087882 */ /* 0x000fe20000000000 */
[----:B------:R-:W-:Y:S01]  /*0a10*/  UMOV UR9, 0x3ffd1745 ;  /* 0x3ffd174500097882 */ /* 0x000fe20000000000 */
[----:B--2---:R-:W-:Y:S01]  /*0a20*/  IMAD.WIDE R4, R5, 0x8, R6 ;  /* 0x0000000805047825 */ /* 0x004fe200078e0206 */
[----:B---3--:R-:W-:-:S08]  /*0a30*/  DMUL R8, R8, UR6 ;  /* 0x0000000608087c28 */ /* 0x008fd00008000000 */
[----:B------:R-:W-:-:S07]  /*0a40*/  DFMA R14, R28, UR8, -R8 ;  /* 0x000000081c0e7c2b */ /* 0x000fce0008000808 */
[----:B------:R2:W-:Y:S04]  /*0a50*/  STG.E.64 desc[UR4][R4.64], R14 ;  /* 0x0000000e04007986 */ /* 0x0005e8000c101b04 */
[----:B-1----:R-:W3:Y:S04]  /*0a60*/  LDG.E.64 R16, desc[UR4][R26.64+0x8] ;  /* 0x000008041a107981 */ /* 0x002ee8000c1e1b00 */
[----:B------:R-:W4:Y:S01]  /*0a70*/  LDG.E.64 R8, desc[UR4][R10.64+0x8] ;  /* 0x000008040a087981 */ /* 0x000f22000c1e1b00 */
[----:B------:R-:W-:-:S04]  /*0a80*/  VIADD R0, R3, 0x1 ;  /* 0x0000000103007836 */ /* 0x000fc80000000000 */
[----:B0-----:R-:W-:-:S05]  /*0a90*/  IMAD.HI R12, R0, 0x51eb851f, RZ ;  /* 0x51eb851f000c7827 */ /* 0x001fca00078e02ff */
[----:B------:R-:W-:-:S04]  /*0aa0*/  SHF.R.U32.HI R13, RZ, 0x1f, R12 ;  /* 0x0000001fff0d7819 */ /* 0x000fc8000001160c */
[----:B------:R-:W-:-:S05]  /*0ab0*/  LEA.HI.SX32 R13, R12, R13, 0x1b ;  /* 0x0000000d0c0d7211 */ /* 0x000fca00078fdaff */
[----:B------:R-:W-:-:S04]  /*0ac0*/  IMAD R13, R13, -0x64, R0 ;  /* 0xffffff9c0d0d7824 */ /* 0x000fc800078e0200 */
[----:B------:R-:W-:-:S04]  /*0ad0*/  IMAD R13, R13, 0x2a, R2 ;  /* 0x0000002a0d0d7824 */ /* 0x000fc800078e0202 */
[----:B------:R-:W-:Y:S01]  /*0ae0*/  IMAD R13, R13, 0x9, RZ ;  /* 0x000000090d0d7824 */ /* 0x000fe200078e02ff */
[----:B---3--:R-:W-:-:S08]  /*0af0*/  DMUL R16, R16, UR6 ;  /* 0x0000000610107c28 */ /* 0x008fd00008000000 */
[----:B----4-:R-:W-:Y:S01]  /*0b00*/  DFMA R16, R8, UR8, -R16 ;  /* 0x0000000808107c2b */ /* 0x010fe20008000810 */
[----:B------:R-:W-:-:S06]  /*0b10*/  IMAD.WIDE R8, R13, 0x8, R6 ;  /* 0x000000080d087825 */ /* 0x000fcc00078e0206 */
[----:B------:R0:W-:Y:S04]  /*0b20*/  STG.E.64 desc[UR4][R8.64+0x8], R16 ;  /* 0x0000081008007986 */ /* 0x0001e8000c101b04 */
[----:B--2---:R-:W2:Y:S04]  /*0b30*/  LDG.E.64 R14, desc[UR4][R26.64+0x10] ;  /* 0x000010041a0e7981 */ /* 0x004ea8000c1e1b00 */
[----:B------:R-:W3:Y:S01]  /*0b40*/  LDG.E.64 R12, desc[UR4][R10.64+0x10] ;  /* 0x000010040a0c7981 */ /* 0x000ee2000c1e1b00 */
[----:B------:R-:W-:-:S04]  /*0b50*/  VIADD R3, R3, 0x63 ;  /* 0x0000006303037836 */ /* 0x000fc80000000000 */
[----:B------:R-:W-:-:S05]  /*0b60*/  IMAD.HI R0, R3, 0x51eb851f, RZ ;  /* 0x51eb851f03007827 */ /* 0x000fca00078e02ff */
[----:B------:R-:W-:-:S04]  /*0b70*/  SHF.R.U32.HI R19, RZ, 0x1f, R0 ;  /* 0x0000001fff137819 */ /* 0x000fc80000011600 */
[----:B------:R-:W-:-:S05]  /*0b80*/  LEA.HI.SX32 R0, R0, R19, 0x1b ;  /* 0x0000001300007211 */ /* 0x000fca00078fdaff */
[----:B------:R-:W-:-:S04]  /*0b90*/  IMAD R3, R0, -0x64, R3 ;  /* 0xffffff9c00037824 */ /* 0x000fc800078e0203 */
[----:B------:R-:W-:-:S04]  /*0ba0*/  IMAD R3, R3, 0x2a, R2 ;  /* 0x0000002a03037824 */ /* 0x000fc800078e0202 */
[----:B------:R-:W-:-:S04]  /*0bb0*/  IMAD R3, R3, 0x9, RZ ;  /* 0x0000000903037824 */ /* 0x000fc800078e02ff */
[----:B------:R-:W-:Y:S01]  /*0bc0*/  IMAD.WIDE R6, R3, 0x8, R6 ;  /* 0x0000000803067825 */ /* 0x000fe200078e0206 */
[----:B--2---:R-:W-:-:S08]  /*0bd0*/  DMUL R14, R14, UR6 ;  /* 0x000000060e0e7c28 */ /* 0x004fd00008000000 */
[----:B---3--:R-:W-:-:S07]  /*0be0*/  DFMA R12, R12, UR8, -R14 ;  /* 0x000000080c0c7c2b */ /* 0x008fce000800080e */
[----:B------:R1:W-:Y:S04]  /*0bf0*/  STG.E.64 desc[UR4][R6.64+0x10], R12 ;  /* 0x0000100c06007986 */ /* 0x0003e8000c101b04 */
[----:B------:R-:W2:Y:S04]  /*0c00*/  LDG.E.64 R2, desc[UR4][R26.64+0x18] ;  /* 0x000018041a027981 */ /* 0x000ea8000c1e1b00 */
[----:B------:R-:W3:Y:S01]  /*0c10*/  LDG.E.64 R14, desc[UR4][R10.64+0x18] ;  /* 0x000018040a0e7981 */ /* 0x000ee2000c1e1b00 */
[----:B--2---:R-:W-:-:S08]  /*0c20*/  DMUL R2, R2, UR6 ;  /* 0x0000000602027c28 */ /* 0x004fd00008000000 */
[----:B---3--:R-:W-:-:S07]  /*0c30*/  DFMA R2, R14, UR8, -R2 ;  /* 0x000000080e027c2b */ /* 0x008fce0008000802 */
[----:B------:R2:W-:Y:S04]  /*0c40*/  STG.E.64 desc[UR4][R4.64+0x60], R2 ;  /* 0x0000600204007986 */ /* 0x0005e8000c101b04 */
[----:B------:R-:W3:Y:S04]  /*0c50*/  LDG.E.64 R14, desc[UR4][R26.64+0x20] ;  /* 0x000020041a0e7981 */ /* 0x000ee8000c1e1b00 */
[----:B0-----:R-:W4:Y:S01]  /*0c60*/  LDG.E.64 R16, desc[UR4][R10.64+0x20] ;  /* 0x000020040a107981 */ /* 0x001f22000c1e1b00 */
[----:B---3--:R-:W-:-:S08]  /*0c70*/  DMUL R14, R14, UR6 ;  /* 0x000000060e0e7c28 */ /* 0x008fd00008000000 */
[----:B----4-:R-:W-:-:S07]  /*0c80*/  DFMA R14, R16, UR8, -R14 ;  /* 0x00000008100e7c2b */ /* 0x010fce000800080e */
[----:B------:R0:W-:Y:S04]  /*0c90*/  STG.E.64 desc[UR4][R4.64+-0x28], R14 ;  /* 0xffffd80e04007986 */ /* 0x0001e8000c101b04 */
[----:B-1----:R-:W3:Y:S04]  /*0ca0*/  LDG.E.64 R12, desc[UR4][R26.64+0x28] ;  /* 0x000028041a0c7981 */ /* 0x002ee8000c1e1b00 */
[----:B------:R-:W4:Y:S01]  /*0cb0*/  LDG.E.64 R16, desc[UR4][R10.64+0x28] ;  /* 0x000028040a107981 */ /* 0x000f22000c1e1b00 */
[----:B---3--:R-:W-:-:S08]  /*0cc0*/  DMUL R12, R12, UR6 ;  /* 0x000000060c0c7c28 */ /* 0x008fd00008000000 */
[----:B----4-:R-:W-:-:S07]  /*0cd0*/  DFMA R12, R16, UR8, -R12 ;  /* 0x00000008100c7c2b */ /* 0x010fce000800080c */
[----:B------:R1:W-:Y:S04]  /*0ce0*/  STG.E.64 desc[UR4][R8.64+0x70], R12 ;  /* 0x0000700c08007986 */ /* 0x0003e8000c101b04 */
[----:B--2---:R-:W2:Y:S04]  /*0cf0*/  LDG.E.64 R2, desc[UR4][R26.64+0x30] ;  /* 0x000030041a027981 */ /* 0x004ea8000c1e1b00 */
[----:B------:R-:W3:Y:S01]  /*0d00*/  LDG.E.64 R16, desc[UR4][R10.64+0x30] ;  /* 0x000030040a107981 */ /* 0x000ee2000c1e1b00 */
[----:B--2---:R-:W-:-:S08]  /*0d10*/  DMUL R2, R2, UR6 ;  /* 0x0000000602027c28 */ /* 0x004fd00008000000 */
[----:B---3--:R-:W-:-:S07]  /*0d20*/  DFMA R2, R16, UR8, -R2 ;  /* 0x0000000810027c2b */ /* 0x008fce0008000802 */
[----:B------:R-:W-:Y:S04]  /*0d30*/  STG.E.64 desc[UR4][R6.64+-0x18], R2 ;  /* 0xffffe80206007986 */ /* 0x000fe8000c101b04 */
[----:B0-----:R-:W2:Y:S04]  /*0d40*/  LDG.E.64 R4, desc[UR4][R26.64+0x38] ;  /* 0x000038041a047981 */ /* 0x001ea8000c1e1b00 */
[----:B------:R-:W3:Y:S01]  /*0d50*/  LDG.E.64 R14, desc[UR4][R10.64+0x38] ;  /* 0x000038040a0e7981 */ /* 0x000ee2000c1e1b00 */
[----:B--2---:R-:W-:-:S08]  /*0d60*/  DMUL R4, R4, UR6 ;  /* 0x0000000604047c28 */ /* 0x004fd00008000000 */
[----:B---3--:R-:W-:-:S07]  /*0d70*/  DFMA R4, R14, UR8, -R4 ;  /* 0x000000080e047c2b */ /* 0x008fce0008000804 */
[----:B------:R-:W-:Y:S04]  /*0d80*/  STG.E.64 desc[UR4][R8.64+-0x10], R4 ;  /* 0xfffff00408007986 */ /* 0x000fe8000c101b04 */
[----:B-1----:R-:W2:Y:S04]  /*0d90*/  LDG.E.64 R12, desc[UR4][R26.64+0x40] ;  /* 0x000040041a0c7981 */ /* 0x002ea8000c1e1b00 */
[----:B------:R-:W3:Y:S01]  /*0da0*/  LDG.E.64 R14, desc[UR4][R10.64+0x40] ;  /* 0x000040040a0e7981 */ /* 0x000ee2000c1e1b00 */
[----:B--2---:R-:W-:-:S08]  /*0db0*/  DMUL R12, R12, UR6 ;  /* 0x000000060c0c7c28 */ /* 0x004fd00008000000 */
[----:B---3--:R-:W-:-:S07]  /*0dc0*/  DFMA R12, R14, UR8, -R12 ;  /* 0x000000080e0c7c2b */ /* 0x008fce000800080c */
[----:B------:R-:W-:Y:S01]  /*0dd0*/  STG.E.64 desc[UR4][R6.64+0x88], R12 ;  /* 0x0000880c06007986 */ /* 0x000fe2000c101b04 */
[----:B------:R-:W-:Y:S05]  /*0de0*/  EXIT ;  /* 0x000000000000794d */ /* 0x000fea0003800000 */
        .weak           $__internal_5_$__cuda_sm20_div_rn_f64_full
        .type           $__internal_5_$__cuda_sm20_div_rn_f64_full,@function
        .size           $__internal_5_$__cuda_sm20_div_rn_f64_full,(.L_x_117 - $__internal_5_$__cuda_sm20_div_rn_f64_full)
$__internal_5_$__cuda_sm20_div_rn_f64_full:
[C---:B------:R-:W-:Y:S01]  /*0df0*/  FSETP.GEU.AND P0, PT, |R13|.reuse, 1.469367938527859385e-39, PT ;  /* 0x001000000d00780b */ /* 0x040fe20003f0e200 */
[----:B------:R-:W-:Y:S01]  /*0e00*/  IMAD.MOV.U32 R16, RZ, RZ, 0x1 ;  /* 0x00000001ff107424 */ /* 0x000fe200078e00ff */
[----:B------:R-:W-:Y:S01]  /*0e10*/  LOP3.LUT R10, R13, 0x800fffff, RZ, 0xc0, !PT ;  /* 0x800fffff0d0a7812 */ /* 0x000fe200078ec0ff */
[----:B------:R-:W-:Y:S01]  /*0e20*/  IMAD.MOV.U32 R26, RZ, RZ, 0x1ca00000 ;  /* 0x1ca00000ff1a7424 */ /* 0x000fe200078e00ff */
[C---:B------:R-:W-:Y:S01]  /*0e30*/  FSETP.GEU.AND P2, PT, |R15|.reuse, 1.469367938527859385e-39, PT ;  /* 0x001000000f00780b */ /* 0x040fe20003f4e200 */
[----:B------:R-:W-:Y:S01]  /*0e40*/  BSSY.RECONVERGENT B1, `(.L_x_105) ;  /* 0x0000052000017945 */ /* 0x000fe20003800200 */
[----:B------:R-:W-:Y:S02]  /*0e50*/  LOP3.LUT R11, R10, 0x3ff00000, RZ, 0xfc, !PT ;  /* 0x3ff000000a0b7812 */ /* 0x000fe400078efcff */
[----:B------:R-:W-:Y:S02]  /*0e60*/  MOV R10, R12 ;  /* 0x0000000c000a7202 */ /* 0x000fe40000000f00 */
[----:B------:R-:W-:-:S02]  /*0e70*/  LOP3.LUT R5, R15, 0x7ff00000, RZ, 0xc0, !PT ;  /* 0x7ff000000f057812 */ /* 0x000fc400078ec0ff */
[----:B------:R-:W-:Y:S01]  /*0e80*/  LOP3.LUT R28, R13, 0x7ff00000, RZ, 0xc0, !PT ;  /* 0x7ff000000d1c7812 */ /* 0x000fe200078ec0ff */
[----:B------:R-:W-:-:S03]  /*0e90*/  @!P0 DMUL R10, R12, 8.98846567431157953865e+307 ;  /* 0x7fe000000c0a8828 */ /* 0x000fc60000000000 */
[----:B------:R-:W-:Y:S02]  /*0ea0*/  ISETP.GE.U32.AND P1, PT, R5, R28, PT ;  /* 0x0000001c0500720c */ /* 0x000fe40003f26070 */
[----:B------:R-:W-:Y:S01]  /*0eb0*/  @!P2 LOP3.LUT R18, R13, 0x7ff00000, RZ, 0xc0, !PT ;  /* 0x7ff000000d12a812 */ /* 0x000fe200078ec0ff */
[----:B------:R-:W0:Y:S03]  /*0ec0*/  MUFU.RCP64H R17, R11 ;  /* 0x0000000b00117308 */ /* 0x000e260000001800 */
[----:B------:R-:W-:Y:S02]  /*0ed0*/  @!P2 ISETP.GE.U32.AND P3, PT, R5, R18, PT ;  /* 0x000000120500a20c */ /* 0x000fe40003f66070 */
[----:B------:R-:W-:Y:S02]  /*0ee0*/  @!P0 LOP3.LUT R28, R11, 0x7ff00000, RZ, 0xc0, !PT ;  /* 0x7ff000000b1c8812 */ /* 0x000fe400078ec0ff */
[----:B------:R-:W-:-:S04]  /*0ef0*/  @!P2 SEL R19, R26, 0x63400000, !P3 ;  /* 0x634000001a13a807 */ /* 0x000fc80005800000 */
[----:B------:R-:W-:-:S04]  /*0f00*/  @!P2 LOP3.LUT R22, R19, 0x80000000, R15, 0xf8, !PT ;  /* 0x800000001316a812 */ /* 0x000fc800078ef80f */
[----:B------:R-:W-:Y:S01]  /*0f10*/  @!P2 LOP3.LUT R23, R22, 0x100000, RZ, 0xfc, !PT ;  /* 0x001000001617a812 */ /* 0x000fe200078efcff */
[----:B------:R-:W-:Y:S01]  /*0f20*/  @!P2 IMAD.MOV.U32 R22, RZ, RZ, RZ ;  /* 0x000000ffff16a224 */ /* 0x000fe200078e00ff */
        /* <DEDUP_REMOVED lines=8> */
[----:B------:R-:W-:-:S08]  /*0fb0*/  DFMA R18, R20, R18, R20 ;  /* 0x000000121412722b */ /* 0x000fd00000000014 */
[----:B------:R-:W-:-:S08]  /*0fc0*/  DMUL R20, R18, R16 ;  /* 0x0000001012147228 */ /* 0x000fd00000000000 */
[----:B------:R-:W-:-:S08]  /*0fd0*/  DFMA R22, R20, -R10, R16 ;  /* 0x8000000a1416722b */ /* 0x000fd00000000010 */
[----:B------:R-:W-:Y:S01]  /*0fe0*/  DFMA R22, R18, R22, R20 ;  /* 0x000000161216722b */ /* 0x000fe20000000014 */
[----:B------:R-:W-:Y:S02]  /*0ff0*/  MOV R20, R5 ;  /* 0x0000000500147202 */ /* 0x000fe40000000f00 */
        /* <DEDUP_REMOVED lines=10> */
[----:B------:R-:W-:Y:S02]  /*10a0*/  SEL R26, R26, 0x63400000, !P0 ;  /* 0x634000001a1a7807 */ /* 0x000fe40004000000 */
[----:B------:R-:W-:-:S03]  /*10b0*/  MOV R14, RZ ;  /* 0x000000ff000e7202 */ /* 0x000fc60000000f00 */
        /* <DEDUP_REMOVED lines=13> */
[----:B------:R-:W-:Y:S01]  /*1190*/  IMAD.MOV.U32 R10, RZ, RZ, RZ ;  /* 0x000000ffff0a7224 */ /* 0x000fe200078e00ff */
[----:B------:R-:W-:-:S05]  /*11a0*/  IADD3 R5, PT, PT, -R5, -0x43300000, RZ ;  /* 0xbcd0000005057810 */ /* 0x000fca0007ffe1ff */
[----:B------:R-:W-:-:S03]  /*11b0*/  DFMA R10, R18, -R10, R22 ;  /* 0x8000000a120a722b */ /* 0x000fc60000000016 */
[----:B------:R-:W-:-:S07]  /*11c0*/  LOP3.LUT R13, R15, R13, RZ, 0x3c, !PT ;  /* 0x0000000d0f0d7212 */ /* 0x000fce00078e3cff */
[----:B------:R-:W-:-:S04]  /*11d0*/  FSETP.NEU.AND P0, PT, |R11|, R5, PT ;  /* 0x000000050b00720b */ /* 0x000fc80003f0d200 */
[----:B------:R-:W-:Y:S02]  /*11e0*/  FSEL R18, R14, R18, !P0 ;  /* 0x000000120e127208 */ /* 0x000fe40004000000 */
[----:B------:R-:W-:Y:S01]  /*11f0*/  FSEL R19, R13, R19, !P0 ;  /* 0x000000130d137208 */ /* 0x000fe20004000000 */
[----:B------:R-:W-:Y:S06]  /*1200*/  BRA `(.L_x_107) ;  /* 0x0000000000547947 */ /* 0x000fec0003800000 */
.L_x_106:
        /* <DEDUP_REMOVED lines=12> */
[----:B------:R-:W-:Y:S02]  /*12d0*/  @!P0 IMAD.MOV.U32 R18, RZ, RZ, RZ ;  /* 0x000000ffff128224 */ /* 0x000fe400078e00ff */
[----:B------:R-:W-:Y:S01]  /*12e0*/  @P0 IMAD.MOV.U32 R18, RZ, RZ, RZ ;  /* 0x000000ffff120224 */ /* 0x000fe200078e00ff */
[----:B------:R-:W-:Y:S01]  /*12f0*/  @P0 MOV R19, R5 ;  /* 0x0000000500130202 */ /* 0x000fe20000000f00 */
[----:B------:R-:W-:Y:S06]  /*1300*/  BRA `(.L_x_107) ;  /* 0x0000000000147947 */ /* 0x000fec0003800000 */
.L_x_109:
[----:B------:R-:W-:Y:S01]  /*1310*/  LOP3.LUT R19, R13, 0x80000, RZ, 0xfc, !PT ;  /* 0x000800000d137812 */ /* 0x000fe200078efcff */
[----:B------:R-:W-:Y:S01]  /*1320*/  IMAD.MOV.U32 R18, RZ, RZ, R12 ;  /* 0x000000ffff127224 */ /* 0x000fe200078e000c */
[----:B------:R-:W-:Y:S06]  /*1330*/  BRA `(.L_x_107) ;  /* 0x0000000000087947 */ /* 0x000fec0003800000 */
.L_x_108:
[----:B------:R-:W-:Y:S01]  /*1340*/  LOP3.LUT R19, R15, 0x80000, RZ, 0xfc, !PT ;  /* 0x000800000f137812 */ /* 0x000fe200078efcff */
[----:B------:R-:W-:-:S07]  /*1350*/  IMAD.MOV.U32 R18, RZ, RZ, R14 ;  /* 0x000000ffff127224 */ /* 0x000fce00078e000e */
.L_x_107:
[----:B------:R-:W-:Y:S05]  /*1360*/  BSYNC.RECONVERGENT B1 ;  /* 0x0000000000017941 */ /* 0x000fea0003800200 */
.L_x_105:
[----:B------:R-:W-:Y:S01]  /*1370*/  IMAD.MOV.U32 R10, RZ, RZ, R0 ;  /* 0x000000ffff0a7224 */ /* 0x000fe200078e0000 */
[----:B------:R-:W-:Y:S01]  /*1380*/  MOV R13, R19 ;  /* 0x00000013000d7202 */ /* 0x000fe20000000f00 */
[----:B------:R-:W-:Y:S02]  /*1390*/  IMAD.MOV.U32 R11, RZ, RZ, 0x0 ;  /* 0x00000000ff0b7424 */ /* 0x000fe400078e00ff */
[----:B------:R-:W-:Y:S02]  /*13a0*/  IMAD.MOV.U32 R12, RZ, RZ, R18 ;  /* 0x000000ffff0c7224 */ /* 0x000fe400078e0012 */
[----:B------:R-:W-:Y:S05]  /*13b0*/  RET.REL.NODEC R10 `(_Z10lbm_kernelPdS_S_S_S_S_S_) ;  /* 0xffffffec0a107950 */ /* 0x000fea0003c3ffff */
.L_x_110:
        /* <DEDUP_REMOVED lines=12> */
.L_x_117:


//--------------------- .nv.global.init           --------------------------
	.section	.nv.global.init,"aw",@progbits
	.align	16
.nv.global.init:
	.type		__cudart_sin_cos_coeffs,@object
	.size		__cudart_sin_cos_coeffs,(weight - __cudart_sin_cos_coeffs)
__cudart_sin_cos_coeffs:
        /*0000*/ 	.byte	0x46, 0xd2, 0xb0, 0x2c, 0xf1, 0xe5, 0x5a, 0xbe, 0x92, 0xe3, 0xac, 0x69, 0xe3, 0x1d, 0xc7, 0x3e
        /*0010*/ 	.byte	0xa1, 0x62, 0xdb, 0x19, 0xa0, 0x01, 0x2a, 0xbf, 0x18, 0x08, 0x11, 0x11, 0x11, 0x11, 0x81, 0x3f
        /*0020*/ 	.byte	0x54, 0x55, 0x55, 0x55, 0x55, 0x55, 0xc5, 0xbf, 0x00, 0x00, 0x00, 0x00, 0x00, 0x00, 0x00, 0x00
        /*0030*/ 	.byte	0x00, 0x00, 0x00, 0x00, 0x00, 0x00, 0x00, 0x00, 0x64, 0x81, 0xfd, 0x20, 0x83, 0xff, 0xa8, 0xbd
        /*0040*/ 	.byte	0x28, 0x85, 0xef, 0xc1, 0xa7, 0xee, 0x21, 0x3e, 0xd9, 0xe6, 0x06, 0x8e, 0x4f, 0x7e, 0x92, 0xbe
        /*0050*/ 	.byte	0xe9, 0xbc, 0xdd, 0x19, 0xa0, 0x01, 0xfa, 0x3e, 0x47, 0x5d, 0xc1, 0x16, 0x6c, 0xc1, 0x56, 0xbf
        /*0060*/ 	.byte	0x51, 0x55, 0x55, 0x55, 0x55, 0x55, 0xa5, 0x3f, 0x00, 0x00, 0x00, 0x00, 0x00, 0x00, 0xe0, 0xbf
        /*0070*/ 	.byte	0x00, 0x00, 0x00, 0x00, 0x00, 0x00, 0xf0, 0x3f, 0x00, 0x00, 0x00, 0x00, 0x00, 0x00, 0x00, 0x00
	.type		weight,@object
	.size		weight,(__cudart_i2opi_d - weight)
weight:
        /*0080*/ 	.byte	0x1c, 0xc7, 0x71, 0x1c, 0xc7, 0x71, 0xdc, 0x3f, 0x1c, 0xc7, 0x71, 0x1c, 0xc7, 0x71, 0xbc, 0x3f
        /*0090*/ 	.byte	0x1c, 0xc7, 0x71, 0x1c, 0xc7, 0x71, 0xbc, 0x3f, 0x1c, 0xc7, 0x71, 0x1c, 0xc7, 0x71, 0xbc, 0x3f
        /*00a0*/ 	.byte	0x1c, 0xc7, 0x71, 0x1c, 0xc7, 0x71, 0xbc, 0x3f, 0x1c, 0xc7, 0x71, 0x1c, 0xc7, 0x71, 0x9c, 0x3f
        /*00b0*/ 	.byte	0x1c, 0xc7, 0x71, 0x1c, 0xc7, 0x71, 0x9c, 0x3f, 0x1c, 0xc7, 0x71, 0x1c, 0xc7, 0x71, 0x9c, 0x3f
        /*00c0*/ 	.byte	0x1c, 0xc7, 0x71, 0x1c, 0xc7, 0x71, 0x9c, 0x3f
	.type		__cudart_i2opi_d,@object
	.size		__cudart_i2opi_d,(.L_15 - __cudart_i2opi_d)
__cudart_i2opi_d:
        /* <DEDUP_REMOVED lines=9> */
.L_15:


//--------------------- .nv.shared.reserved.0     --------------------------
	.section	.nv.shared.reserved.0,"aw",@nobits
	.weak		__nv_reservedSMEM_offset_0_alias
	.size		__nv_reservedSMEM_offset_0_alias, 0, 64
	.other		__nv_reservedSMEM_offset_0_alias,@"STO_CUDA_RESERVED_SHARED STV_DEFAULT"
__nv_reservedSMEM_offset_0_alias:
	.zero		0
	.zero		64


//--------------------- .nv.global                --------------------------
	.section	.nv.global,"aw",@nobits
	.align	8
.nv.global:
	.type		pop_old,@object
	.size		pop_old,(force_x - pop_old)
pop_old:
	.zero		8
	.type		force_x,@object
	.size		force_x,(velocity_x - force_x)
force_x:
	.zero		8
	.type		velocity_x,@object
	.size		velocity_x,(density - velocity_x)
velocity_x:
	.zero		8
	.type		density,@object
	.size		density,(force_y - density)
density:
	.zero		8
	.type		force_y,@object
	.size		force_y,(pop - force_y)
force_y:
	.zero		8
	.type		pop,@object
	.size		pop,(velocity_y - pop)
pop:
	.zero		8
	.type		velocity_y,@object
	.size		velocity_y,(pop_eq - velocity_y)
velocity_y:
	.zero		8
	.type		pop_eq,@object
	.size		pop_eq,(.L_6 - pop_eq)
pop_eq:
	.zero		72
.L_6:


//--------------------- .nv.constant0._Z27initialize_particles_kernelP15particle_struct --------------------------
	.section	.nv.constant0._Z27initialize_particles_kernelP15particle_struct,"a",@progbits
	.sectionflags	@""
	.align	4
.nv.constant0._Z27initialize_particles_kernelP15particle_struct:
	.zero		904


//--------------------- .nv.constant0._Z29initialize_populations_kernelPdS_S_S_S_ --------------------------
	.section	.nv.constant0._Z29initialize_populations_kernelPdS_S_S_S_,"a",@progbits
	.sectionflags	@""
	.align	4
.nv.constant0._Z29initialize_populations_kernelPdS_S_S_S_:
	.zero		936


//--------------------- .nv.constant0._Z31update_particle_position_kernelP15particle_struct --------------------------
	.section	.nv.constant0._Z31update_particle_position_kernelP15particle_struct,"a",@progbits
	.sectionflags	@""
	.align	4
.nv.constant0._Z31update_particle_position_kernelP15particle_struct:
	.zero		904


//--------------------- .nv.constant0._Z18interpolate_kernelP15particle_structPdS1_S1_S1_S1_ --------------------------
	.section	.nv.constant0._Z18interpolate_kernelP15particle_structPdS1_S1_S1_S1_,"a",@progbits
	.sectionflags	@""
	.align	4
.nv.constant0._Z18interpolate_kernelP15particle_structPdS1_S1_S1_S1_:
	.zero		944


//--------------------- .nv.constant0._Z13spread_kernelP15particle_structPdS1_ --------------------------
	.section	.nv.constant0._Z13spread_kernelP15particle_structPdS1_,"a",@progbits
	.sectionflags	@""
	.align	4
.nv.constant0._Z13spread_kernelP15particle_structPdS1_:
	.zero		920


//--------------------- .nv.constant0._Z30compute_particle_forces_kernelP15particle_struct --------------------------
	.section	.nv.constant0._Z30compute_particle_forces_kernelP15particle_struct,"a",@progbits
	.sectionflags	@""
	.align	4
.nv.constant0._Z30compute_particle_forces_kernelP15particle_struct:
	.zero		904


//--------------------- .nv.constant0._Z14momenta_kernelPdS_S_S_ --------------------------
	.section	.nv.constant0._Z14momenta_kernelPdS_S_S_,"a",@progbits
	.sectionflags	@""
	.align	4
.nv.constant0._Z14momenta_kernelPdS_S_S_:
	.zero		928


//--------------------- .nv.constant0._Z10lbm_kernelPdS_S_S_S_S_S_ --------------------------
	.section	.nv.constant0._Z10lbm_kernelPdS_S_S_S_S_S_,"a",@progbits
	.sectionflags	@""
	.align	4
.nv.constant0._Z10lbm_kernelPdS_S_S_S_S_S_:
	.zero		952


//--------------------- SYMBOLS --------------------------

	.type		.nv.reservedSmem.offset0,@object
	.size		.nv.reservedSmem.offset0,0x4
